//
// Generated by NVIDIA NVVM Compiler
//
// Compiler Build ID: CL-36424714
// Cuda compilation tools, release 13.0, V13.0.88
// Based on NVVM 20.0.0
//

.version 9.0
.target sm_100
.address_size 64

	// .globl	_Z21online_softmax_kernelPfS_i

.visible .entry _Z21online_softmax_kernelPfS_i(
	.param .u64 .ptr .align 1 _Z21online_softmax_kernelPfS_i_param_0,
	.param .u64 .ptr .align 1 _Z21online_softmax_kernelPfS_i_param_1,
	.param .u32 _Z21online_softmax_kernelPfS_i_param_2
)
{
	.reg .pred 	%p<18>;
	.reg .b32 	%r<112>;
	.reg .b32 	%f<424>;
	.reg .b64 	%rd<26>;

	ld.param.u64 	%rd6, [_Z21online_softmax_kernelPfS_i_param_0];
	ld.param.u64 	%rd7, [_Z21online_softmax_kernelPfS_i_param_1];
	ld.param.u32 	%r25, [_Z21online_softmax_kernelPfS_i_param_2];
	cvta.to.global.u64 	%rd1, %rd7;
	cvta.to.global.u64 	%rd2, %rd6;
	mov.u32 	%r26, %ctaid.x;
	mov.u32 	%r27, %ntid.x;
	mov.u32 	%r28, %tid.x;
	mad.lo.s32 	%r1, %r26, %r27, %r28;
	setp.ge.s32 	%p1, %r1, %r25;
	@%p1 bra 	$L__BB0_22;
	setp.lt.s32 	%p2, %r25, 1;
	mov.f32 	%f421, 0f00000000;
	mov.f32 	%f420, 0fFF800000;
	@%p2 bra 	$L__BB0_10;
	and.b32  	%r2, %r25, 3;
	setp.lt.u32 	%p3, %r25, 4;
	mov.f32 	%f420, 0fFF800000;
	mov.f32 	%f421, 0f00000000;
	mov.b32 	%r103, 0;
	@%p3 bra 	$L__BB0_5;
	and.b32  	%r103, %r25, 2147483644;
	neg.s32 	%r106, %r103;
	add.s64 	%rd3, %rd2, 8;
	mov.f32 	%f420, 0fFF800000;
	mov.f32 	%f421, 0f00000000;
	mov.u32 	%r105, %r1;
$L__BB0_4:
	.pragma "nounroll";
	mul.wide.s32 	%rd8, %r105, 4;
	add.s64 	%rd9, %rd3, %rd8;
	ld.global.f32 	%f26, [%rd9+-8];
	cvt.rzi.s32.f32 	%r30, %f26;
	cvt.rn.f32.s32 	%f27, %r30;
	max.f32 	%f28, %f420, %f27;
	sub.f32 	%f29, %f420, %f28;
	fma.rn.f32 	%f30, %f29, 0f3BBB989D, 0f3F000000;
	cvt.sat.f32.f32 	%f31, %f30;
	mov.f32 	%f32, 0f4B400001;
	mov.f32 	%f33, 0f437C0000;
	fma.rm.f32 	%f34, %f31, %f33, %f32;
	add.f32 	%f35, %f34, 0fCB40007F;
	neg.f32 	%f36, %f35;
	fma.rn.f32 	%f37, %f29, 0f3FB8AA3B, %f36;
	fma.rn.f32 	%f38, %f29, 0f32A57060, %f37;
	mov.b32 	%r31, %f34;
	shl.b32 	%r32, %r31, 23;
	mov.b32 	%f39, %r32;
	ex2.approx.ftz.f32 	%f40, %f38;
	mul.f32 	%f41, %f40, %f39;
	mul.f32 	%f42, %f421, %f41;
	sub.f32 	%f43, %f27, %f28;
	fma.rn.f32 	%f44, %f43, 0f3BBB989D, 0f3F000000;
	cvt.sat.f32.f32 	%f45, %f44;
	fma.rm.f32 	%f46, %f45, %f33, %f32;
	add.f32 	%f47, %f46, 0fCB40007F;
	neg.f32 	%f48, %f47;
	fma.rn.f32 	%f49, %f43, 0f3FB8AA3B, %f48;
	fma.rn.f32 	%f50, %f43, 0f32A57060, %f49;
	mov.b32 	%r33, %f46;
	shl.b32 	%r34, %r33, 23;
	mov.b32 	%f51, %r34;
	ex2.approx.ftz.f32 	%f52, %f50;
	fma.rn.f32 	%f53, %f52, %f51, %f42;
	ld.global.f32 	%f54, [%rd9+-4];
	cvt.rzi.s32.f32 	%r35, %f54;
	cvt.rn.f32.s32 	%f55, %r35;
	max.f32 	%f56, %f28, %f55;
	sub.f32 	%f57, %f28, %f56;
	fma.rn.f32 	%f58, %f57, 0f3BBB989D, 0f3F000000;
	cvt.sat.f32.f32 	%f59, %f58;
	fma.rm.f32 	%f60, %f59, %f33, %f32;
	add.f32 	%f61, %f60, 0fCB40007F;
	neg.f32 	%f62, %f61;
	fma.rn.f32 	%f63, %f57, 0f3FB8AA3B, %f62;
	fma.rn.f32 	%f64, %f57, 0f32A57060, %f63;
	mov.b32 	%r36, %f60;
	shl.b32 	%r37, %r36, 23;
	mov.b32 	%f65, %r37;
	ex2.approx.ftz.f32 	%f66, %f64;
	mul.f32 	%f67, %f66, %f65;
	mul.f32 	%f68, %f53, %f67;
	sub.f32 	%f69, %f55, %f56;
	fma.rn.f32 	%f70, %f69, 0f3BBB989D, 0f3F000000;
	cvt.sat.f32.f32 	%f71, %f70;
	fma.rm.f32 	%f72, %f71, %f33, %f32;
	add.f32 	%f73, %f72, 0fCB40007F;
	neg.f32 	%f74, %f73;
	fma.rn.f32 	%f75, %f69, 0f3FB8AA3B, %f74;
	fma.rn.f32 	%f76, %f69, 0f32A57060, %f75;
	mov.b32 	%r38, %f72;
	shl.b32 	%r39, %r38, 23;
	mov.b32 	%f77, %r39;
	ex2.approx.ftz.f32 	%f78, %f76;
	fma.rn.f32 	%f79, %f78, %f77, %f68;
	ld.global.f32 	%f80, [%rd9];
	cvt.rzi.s32.f32 	%r40, %f80;
	cvt.rn.f32.s32 	%f81, %r40;
	max.f32 	%f82, %f56, %f81;
	sub.f32 	%f83, %f56, %f82;
	fma.rn.f32 	%f84, %f83, 0f3BBB989D, 0f3F000000;
	cvt.sat.f32.f32 	%f85, %f84;
	fma.rm.f32 	%f86, %f85, %f33, %f32;
	add.f32 	%f87, %f86, 0fCB40007F;
	neg.f32 	%f88, %f87;
	fma.rn.f32 	%f89, %f83, 0f3FB8AA3B, %f88;
	fma.rn.f32 	%f90, %f83, 0f32A57060, %f89;
	mov.b32 	%r41, %f86;
	shl.b32 	%r42, %r41, 23;
	mov.b32 	%f91, %r42;
	ex2.approx.ftz.f32 	%f92, %f90;
	mul.f32 	%f93, %f92, %f91;
	mul.f32 	%f94, %f79, %f93;
	sub.f32 	%f95, %f81, %f82;
	fma.rn.f32 	%f96, %f95, 0f3BBB989D, 0f3F000000;
	cvt.sat.f32.f32 	%f97, %f96;
	fma.rm.f32 	%f98, %f97, %f33, %f32;
	add.f32 	%f99, %f98, 0fCB40007F;
	neg.f32 	%f100, %f99;
	fma.rn.f32 	%f101, %f95, 0f3FB8AA3B, %f100;
	fma.rn.f32 	%f102, %f95, 0f32A57060, %f101;
	mov.b32 	%r43, %f98;
	shl.b32 	%r44, %r43, 23;
	mov.b32 	%f103, %r44;
	ex2.approx.ftz.f32 	%f104, %f102;
	fma.rn.f32 	%f105, %f104, %f103, %f94;
	ld.global.f32 	%f106, [%rd9+4];
	cvt.rzi.s32.f32 	%r45, %f106;
	cvt.rn.f32.s32 	%f107, %r45;
	max.f32 	%f420, %f82, %f107;
	sub.f32 	%f108, %f82, %f420;
	fma.rn.f32 	%f109, %f108, 0f3BBB989D, 0f3F000000;
	cvt.sat.f32.f32 	%f110, %f109;
	fma.rm.f32 	%f111, %f110, %f33, %f32;
	add.f32 	%f112, %f111, 0fCB40007F;
	neg.f32 	%f113, %f112;
	fma.rn.f32 	%f114, %f108, 0f3FB8AA3B, %f113;
	fma.rn.f32 	%f115, %f108, 0f32A57060, %f114;
	mov.b32 	%r46, %f111;
	shl.b32 	%r47, %r46, 23;
	mov.b32 	%f116, %r47;
	ex2.approx.ftz.f32 	%f117, %f115;
	mul.f32 	%f118, %f117, %f116;
	mul.f32 	%f119, %f105, %f118;
	sub.f32 	%f120, %f107, %f420;
	fma.rn.f32 	%f121, %f120, 0f3BBB989D, 0f3F000000;
	cvt.sat.f32.f32 	%f122, %f121;
	fma.rm.f32 	%f123, %f122, %f33, %f32;
	add.f32 	%f124, %f123, 0fCB40007F;
	neg.f32 	%f125, %f124;
	fma.rn.f32 	%f126, %f120, 0f3FB8AA3B, %f125;
	fma.rn.f32 	%f127, %f120, 0f32A57060, %f126;
	mov.b32 	%r48, %f123;
	shl.b32 	%r49, %r48, 23;
	mov.b32 	%f128, %r49;
	ex2.approx.ftz.f32 	%f129, %f127;
	fma.rn.f32 	%f421, %f129, %f128, %f119;
	add.s32 	%r106, %r106, 4;
	add.s32 	%r105, %r105, 4;
	setp.eq.s32 	%p4, %r106, 0;
	@%p4 bra 	$L__BB0_5;
	bra.uni 	$L__BB0_4;
$L__BB0_5:
	setp.eq.s32 	%p5, %r2, 0;
	@%p5 bra 	$L__BB0_10;
	setp.eq.s32 	%p6, %r2, 1;
	@%p6 bra 	$L__BB0_8;
	add.s32 	%r50, %r103, %r1;
	mul.wide.s32 	%rd10, %r50, 4;
	add.s64 	%rd11, %rd2, %rd10;
	ld.global.f32 	%f131, [%rd11];
	cvt.rzi.s32.f32 	%r51, %f131;
	cvt.rn.f32.s32 	%f132, %r51;
	max.f32 	%f133, %f420, %f132;
	sub.f32 	%f134, %f420, %f133;
	fma.rn.f32 	%f135, %f134, 0f3BBB989D, 0f3F000000;
	cvt.sat.f32.f32 	%f136, %f135;
	mov.f32 	%f137, 0f4B400001;
	mov.f32 	%f138, 0f437C0000;
	fma.rm.f32 	%f139, %f136, %f138, %f137;
	add.f32 	%f140, %f139, 0fCB40007F;
	neg.f32 	%f141, %f140;
	fma.rn.f32 	%f142, %f134, 0f3FB8AA3B, %f141;
	fma.rn.f32 	%f143, %f134, 0f32A57060, %f142;
	mov.b32 	%r52, %f139;
	shl.b32 	%r53, %r52, 23;
	mov.b32 	%f144, %r53;
	ex2.approx.ftz.f32 	%f145, %f143;
	mul.f32 	%f146, %f145, %f144;
	mul.f32 	%f147, %f421, %f146;
	sub.f32 	%f148, %f132, %f133;
	fma.rn.f32 	%f149, %f148, 0f3BBB989D, 0f3F000000;
	cvt.sat.f32.f32 	%f150, %f149;
	fma.rm.f32 	%f151, %f150, %f138, %f137;
	add.f32 	%f152, %f151, 0fCB40007F;
	neg.f32 	%f153, %f152;
	fma.rn.f32 	%f154, %f148, 0f3FB8AA3B, %f153;
	fma.rn.f32 	%f155, %f148, 0f32A57060, %f154;
	mov.b32 	%r54, %f151;
	shl.b32 	%r55, %r54, 23;
	mov.b32 	%f156, %r55;
	ex2.approx.ftz.f32 	%f157, %f155;
	fma.rn.f32 	%f158, %f157, %f156, %f147;
	ld.global.f32 	%f159, [%rd11+4];
	cvt.rzi.s32.f32 	%r56, %f159;
	cvt.rn.f32.s32 	%f160, %r56;
	max.f32 	%f420, %f133, %f160;
	sub.f32 	%f161, %f133, %f420;
	fma.rn.f32 	%f162, %f161, 0f3BBB989D, 0f3F000000;
	cvt.sat.f32.f32 	%f163, %f162;
	fma.rm.f32 	%f164, %f163, %f138, %f137;
	add.f32 	%f165, %f164, 0fCB40007F;
	neg.f32 	%f166, %f165;
	fma.rn.f32 	%f167, %f161, 0f3FB8AA3B, %f166;
	fma.rn.f32 	%f168, %f161, 0f32A57060, %f167;
	mov.b32 	%r57, %f164;
	shl.b32 	%r58, %r57, 23;
	mov.b32 	%f169, %r58;
	ex2.approx.ftz.f32 	%f170, %f168;
	mul.f32 	%f171, %f170, %f169;
	mul.f32 	%f172, %f158, %f171;
	sub.f32 	%f173, %f160, %f420;
	fma.rn.f32 	%f174, %f173, 0f3BBB989D, 0f3F000000;
	cvt.sat.f32.f32 	%f175, %f174;
	fma.rm.f32 	%f176, %f175, %f138, %f137;
	add.f32 	%f177, %f176, 0fCB40007F;
	neg.f32 	%f178, %f177;
	fma.rn.f32 	%f179, %f173, 0f3FB8AA3B, %f178;
	fma.rn.f32 	%f180, %f173, 0f32A57060, %f179;
	mov.b32 	%r59, %f176;
	shl.b32 	%r60, %r59, 23;
	mov.b32 	%f181, %r60;
	ex2.approx.ftz.f32 	%f182, %f180;
	fma.rn.f32 	%f421, %f182, %f181, %f172;
	add.s32 	%r103, %r103, 2;
$L__BB0_8:
	and.b32  	%r61, %r25, 1;
	setp.eq.b32 	%p7, %r61, 1;
	not.pred 	%p8, %p7;
	@%p8 bra 	$L__BB0_10;
	add.s32 	%r62, %r103, %r1;
	mul.wide.s32 	%rd12, %r62, 4;
	add.s64 	%rd13, %rd2, %rd12;
	ld.global.f32 	%f183, [%rd13];
	cvt.rzi.s32.f32 	%r63, %f183;
	cvt.rn.f32.s32 	%f184, %r63;
	max.f32 	%f11, %f420, %f184;
	sub.f32 	%f185, %f420, %f11;
	fma.rn.f32 	%f186, %f185, 0f3BBB989D, 0f3F000000;
	cvt.sat.f32.f32 	%f187, %f186;
	mov.f32 	%f188, 0f4B400001;
	mov.f32 	%f189, 0f437C0000;
	fma.rm.f32 	%f190, %f187, %f189, %f188;
	add.f32 	%f191, %f190, 0fCB40007F;
	neg.f32 	%f192, %f191;
	fma.rn.f32 	%f193, %f185, 0f3FB8AA3B, %f192;
	fma.rn.f32 	%f194, %f185, 0f32A57060, %f193;
	mov.b32 	%r64, %f190;
	shl.b32 	%r65, %r64, 23;
	mov.b32 	%f195, %r65;
	ex2.approx.ftz.f32 	%f196, %f194;
	mul.f32 	%f197, %f196, %f195;
	mul.f32 	%f198, %f421, %f197;
	sub.f32 	%f199, %f184, %f11;
	fma.rn.f32 	%f200, %f199, 0f3BBB989D, 0f3F000000;
	cvt.sat.f32.f32 	%f201, %f200;
	fma.rm.f32 	%f202, %f201, %f189, %f188;
	add.f32 	%f203, %f202, 0fCB40007F;
	neg.f32 	%f204, %f203;
	fma.rn.f32 	%f205, %f199, 0f3FB8AA3B, %f204;
	fma.rn.f32 	%f206, %f199, 0f32A57060, %f205;
	mov.b32 	%r66, %f202;
	shl.b32 	%r67, %r66, 23;
	mov.b32 	%f207, %r67;
	ex2.approx.ftz.f32 	%f208, %f206;
	fma.rn.f32 	%f421, %f208, %f207, %f198;
	mov.f32 	%f420, %f11;
$L__BB0_10:
	setp.lt.s32 	%p9, %r25, 1;
	@%p9 bra 	$L__BB0_22;
	and.b32  	%r8, %r25, 7;
	setp.lt.u32 	%p10, %r25, 8;
	mov.b32 	%r109, 0;
	@%p10 bra 	$L__BB0_14;
	and.b32  	%r109, %r25, 2147483640;
	neg.s32 	%r108, %r109;
	add.s64 	%rd4, %rd2, 16;
	add.s64 	%rd5, %rd1, 16;
	mov.u32 	%r107, %r1;
$L__BB0_13:
	.pragma "nounroll";
	mul.wide.s32 	%rd14, %r107, 4;
	add.s64 	%rd15, %rd4, %rd14;
	add.s64 	%rd16, %rd5, %rd14;
	ld.global.f32 	%f209, [%rd15+-16];
	sub.f32 	%f210, %f209, %f420;
	fma.rn.f32 	%f211, %f210, 0f3BBB989D, 0f3F000000;
	cvt.sat.f32.f32 	%f212, %f211;
	mov.f32 	%f213, 0f4B400001;
	mov.f32 	%f214, 0f437C0000;
	fma.rm.f32 	%f215, %f212, %f214, %f213;
	add.f32 	%f216, %f215, 0fCB40007F;
	neg.f32 	%f217, %f216;
	fma.rn.f32 	%f218, %f210, 0f3FB8AA3B, %f217;
	fma.rn.f32 	%f219, %f210, 0f32A57060, %f218;
	mov.b32 	%r69, %f215;
	shl.b32 	%r70, %r69, 23;
	mov.b32 	%f220, %r70;
	ex2.approx.ftz.f32 	%f221, %f219;
	mul.f32 	%f222, %f221, %f220;
	div.rn.f32 	%f223, %f222, %f421;
	st.global.f32 	[%rd16+-16], %f223;
	ld.global.f32 	%f224, [%rd15+-12];
	sub.f32 	%f225, %f224, %f420;
	fma.rn.f32 	%f226, %f225, 0f3BBB989D, 0f3F000000;
	cvt.sat.f32.f32 	%f227, %f226;
	fma.rm.f32 	%f228, %f227, %f214, %f213;
	add.f32 	%f229, %f228, 0fCB40007F;
	neg.f32 	%f230, %f229;
	fma.rn.f32 	%f231, %f225, 0f3FB8AA3B, %f230;
	fma.rn.f32 	%f232, %f225, 0f32A57060, %f231;
	mov.b32 	%r71, %f228;
	shl.b32 	%r72, %r71, 23;
	mov.b32 	%f233, %r72;
	ex2.approx.ftz.f32 	%f234, %f232;
	mul.f32 	%f235, %f234, %f233;
	div.rn.f32 	%f236, %f235, %f421;
	st.global.f32 	[%rd16+-12], %f236;
	ld.global.f32 	%f237, [%rd15+-8];
	sub.f32 	%f238, %f237, %f420;
	fma.rn.f32 	%f239, %f238, 0f3BBB989D, 0f3F000000;
	cvt.sat.f32.f32 	%f240, %f239;
	fma.rm.f32 	%f241, %f240, %f214, %f213;
	add.f32 	%f242, %f241, 0fCB40007F;
	neg.f32 	%f243, %f242;
	fma.rn.f32 	%f244, %f238, 0f3FB8AA3B, %f243;
	fma.rn.f32 	%f245, %f238, 0f32A57060, %f244;
	mov.b32 	%r73, %f241;
	shl.b32 	%r74, %r73, 23;
	mov.b32 	%f246, %r74;
	ex2.approx.ftz.f32 	%f247, %f245;
	mul.f32 	%f248, %f247, %f246;
	div.rn.f32 	%f249, %f248, %f421;
	st.global.f32 	[%rd16+-8], %f249;
	ld.global.f32 	%f250, [%rd15+-4];
	sub.f32 	%f251, %f250, %f420;
	fma.rn.f32 	%f252, %f251, 0f3BBB989D, 0f3F000000;
	cvt.sat.f32.f32 	%f253, %f252;
	fma.rm.f32 	%f254, %f253, %f214, %f213;
	add.f32 	%f255, %f254, 0fCB40007F;
	neg.f32 	%f256, %f255;
	fma.rn.f32 	%f257, %f251, 0f3FB8AA3B, %f256;
	fma.rn.f32 	%f258, %f251, 0f32A57060, %f257;
	mov.b32 	%r75, %f254;
	shl.b32 	%r76, %r75, 23;
	mov.b32 	%f259, %r76;
	ex2.approx.ftz.f32 	%f260, %f258;
	mul.f32 	%f261, %f260, %f259;
	div.rn.f32 	%f262, %f261, %f421;
	st.global.f32 	[%rd16+-4], %f262;
	ld.global.f32 	%f263, [%rd15];
	sub.f32 	%f264, %f263, %f420;
	fma.rn.f32 	%f265, %f264, 0f3BBB989D, 0f3F000000;
	cvt.sat.f32.f32 	%f266, %f265;
	fma.rm.f32 	%f267, %f266, %f214, %f213;
	add.f32 	%f268, %f267, 0fCB40007F;
	neg.f32 	%f269, %f268;
	fma.rn.f32 	%f270, %f264, 0f3FB8AA3B, %f269;
	fma.rn.f32 	%f271, %f264, 0f32A57060, %f270;
	mov.b32 	%r77, %f267;
	shl.b32 	%r78, %r77, 23;
	mov.b32 	%f272, %r78;
	ex2.approx.ftz.f32 	%f273, %f271;
	mul.f32 	%f274, %f273, %f272;
	div.rn.f32 	%f275, %f274, %f421;
	st.global.f32 	[%rd16], %f275;
	ld.global.f32 	%f276, [%rd15+4];
	sub.f32 	%f277, %f276, %f420;
	fma.rn.f32 	%f278, %f277, 0f3BBB989D, 0f3F000000;
	cvt.sat.f32.f32 	%f279, %f278;
	fma.rm.f32 	%f280, %f279, %f214, %f213;
	add.f32 	%f281, %f280, 0fCB40007F;
	neg.f32 	%f282, %f281;
	fma.rn.f32 	%f283, %f277, 0f3FB8AA3B, %f282;
	fma.rn.f32 	%f284, %f277, 0f32A57060, %f283;
	mov.b32 	%r79, %f280;
	shl.b32 	%r80, %r79, 23;
	mov.b32 	%f285, %r80;
	ex2.approx.ftz.f32 	%f286, %f284;
	mul.f32 	%f287, %f286, %f285;
	div.rn.f32 	%f288, %f287, %f421;
	st.global.f32 	[%rd16+4], %f288;
	ld.global.f32 	%f289, [%rd15+8];
	sub.f32 	%f290, %f289, %f420;
	fma.rn.f32 	%f291, %f290, 0f3BBB989D, 0f3F000000;
	cvt.sat.f32.f32 	%f292, %f291;
	fma.rm.f32 	%f293, %f292, %f214, %f213;
	add.f32 	%f294, %f293, 0fCB40007F;
	neg.f32 	%f295, %f294;
	fma.rn.f32 	%f296, %f290, 0f3FB8AA3B, %f295;
	fma.rn.f32 	%f297, %f290, 0f32A57060, %f296;
	mov.b32 	%r81, %f293;
	shl.b32 	%r82, %r81, 23;
	mov.b32 	%f298, %r82;
	ex2.approx.ftz.f32 	%f299, %f297;
	mul.f32 	%f300, %f299, %f298;
	div.rn.f32 	%f301, %f300, %f421;
	st.global.f32 	[%rd16+8], %f301;
	ld.global.f32 	%f302, [%rd15+12];
	sub.f32 	%f303, %f302, %f420;
	fma.rn.f32 	%f304, %f303, 0f3BBB989D, 0f3F000000;
	cvt.sat.f32.f32 	%f305, %f304;
	fma.rm.f32 	%f306, %f305, %f214, %f213;
	add.f32 	%f307, %f306, 0fCB40007F;
	neg.f32 	%f308, %f307;
	fma.rn.f32 	%f309, %f303, 0f3FB8AA3B, %f308;
	fma.rn.f32 	%f310, %f303, 0f32A57060, %f309;
	mov.b32 	%r83, %f306;
	shl.b32 	%r84, %r83, 23;
	mov.b32 	%f311, %r84;
	ex2.approx.ftz.f32 	%f312, %f310;
	mul.f32 	%f313, %f312, %f311;
	div.rn.f32 	%f314, %f313, %f421;
	st.global.f32 	[%rd16+12], %f314;
	add.s32 	%r108, %r108, 8;
	add.s32 	%r107, %r107, 8;
	setp.ne.s32 	%p11, %r108, 0;
	@%p11 bra 	$L__BB0_13;
$L__BB0_14:
	setp.eq.s32 	%p12, %r8, 0;
	@%p12 bra 	$L__BB0_22;
	and.b32  	%r20, %r25, 3;
	setp.lt.u32 	%p13, %r8, 4;
	@%p13 bra 	$L__BB0_17;
	add.s32 	%r85, %r109, %r1;
	mul.wide.s32 	%rd17, %r85, 4;
	add.s64 	%rd18, %rd2, %rd17;
	ld.global.f32 	%f315, [%rd18];
	sub.f32 	%f316, %f315, %f420;
	fma.rn.f32 	%f317, %f316, 0f3BBB989D, 0f3F000000;
	cvt.sat.f32.f32 	%f318, %f317;
	mov.f32 	%f319, 0f4B400001;
	mov.f32 	%f320, 0f437C0000;
	fma.rm.f32 	%f321, %f318, %f320, %f319;
	add.f32 	%f322, %f321, 0fCB40007F;
	neg.f32 	%f323, %f322;
	fma.rn.f32 	%f324, %f316, 0f3FB8AA3B, %f323;
	fma.rn.f32 	%f325, %f316, 0f32A57060, %f324;
	mov.b32 	%r86, %f321;
	shl.b32 	%r87, %r86, 23;
	mov.b32 	%f326, %r87;
	ex2.approx.ftz.f32 	%f327, %f325;
	mul.f32 	%f328, %f327, %f326;
	div.rn.f32 	%f329, %f328, %f421;
	add.s64 	%rd19, %rd1, %rd17;
	st.global.f32 	[%rd19], %f329;
	ld.global.f32 	%f330, [%rd18+4];
	sub.f32 	%f331, %f330, %f420;
	fma.rn.f32 	%f332, %f331, 0f3BBB989D, 0f3F000000;
	cvt.sat.f32.f32 	%f333, %f332;
	fma.rm.f32 	%f334, %f333, %f320, %f319;
	add.f32 	%f335, %f334, 0fCB40007F;
	neg.f32 	%f336, %f335;
	fma.rn.f32 	%f337, %f331, 0f3FB8AA3B, %f336;
	fma.rn.f32 	%f338, %f331, 0f32A57060, %f337;
	mov.b32 	%r88, %f334;
	shl.b32 	%r89, %r88, 23;
	mov.b32 	%f339, %r89;
	ex2.approx.ftz.f32 	%f340, %f338;
	mul.f32 	%f341, %f340, %f339;
	div.rn.f32 	%f342, %f341, %f421;
	st.global.f32 	[%rd19+4], %f342;
	ld.global.f32 	%f343, [%rd18+8];
	sub.f32 	%f344, %f343, %f420;
	fma.rn.f32 	%f345, %f344, 0f3BBB989D, 0f3F000000;
	cvt.sat.f32.f32 	%f346, %f345;
	fma.rm.f32 	%f347, %f346, %f320, %f319;
	add.f32 	%f348, %f347, 0fCB40007F;
	neg.f32 	%f349, %f348;
	fma.rn.f32 	%f350, %f344, 0f3FB8AA3B, %f349;
	fma.rn.f32 	%f351, %f344, 0f32A57060, %f350;
	mov.b32 	%r90, %f347;
	shl.b32 	%r91, %r90, 23;
	mov.b32 	%f352, %r91;
	ex2.approx.ftz.f32 	%f353, %f351;
	mul.f32 	%f354, %f353, %f352;
	div.rn.f32 	%f355, %f354, %f421;
	st.global.f32 	[%rd19+8], %f355;
	ld.global.f32 	%f356, [%rd18+12];
	sub.f32 	%f357, %f356, %f420;
	fma.rn.f32 	%f358, %f357, 0f3BBB989D, 0f3F000000;
	cvt.sat.f32.f32 	%f359, %f358;
	fma.rm.f32 	%f360, %f359, %f320, %f319;
	add.f32 	%f361, %f360, 0fCB40007F;
	neg.f32 	%f362, %f361;
	fma.rn.f32 	%f363, %f357, 0f3FB8AA3B, %f362;
	fma.rn.f32 	%f364, %f357, 0f32A57060, %f363;
	mov.b32 	%r92, %f360;
	shl.b32 	%r93, %r92, 23;
	mov.b32 	%f365, %r93;
	ex2.approx.ftz.f32 	%f366, %f364;
	mul.f32 	%f367, %f366, %f365;
	div.rn.f32 	%f368, %f367, %f421;
	st.global.f32 	[%rd19+12], %f368;
	add.s32 	%r109, %r109, 4;
$L__BB0_17:
	setp.eq.s32 	%p14, %r20, 0;
	@%p14 bra 	$L__BB0_22;
	setp.eq.s32 	%p15, %r20, 1;
	@%p15 bra 	$L__BB0_20;
	add.s32 	%r94, %r109, %r1;
	mul.wide.s32 	%rd20, %r94, 4;
	add.s64 	%rd21, %rd2, %rd20;
	ld.global.f32 	%f369, [%rd21];
	sub.f32 	%f370, %f369, %f420;
	fma.rn.f32 	%f371, %f370, 0f3BBB989D, 0f3F000000;
	cvt.sat.f32.f32 	%f372, %f371;
	mov.f32 	%f373, 0f4B400001;
	mov.f32 	%f374, 0f437C0000;
	fma.rm.f32 	%f375, %f372, %f374, %f373;
	add.f32 	%f376, %f375, 0fCB40007F;
	neg.f32 	%f377, %f376;
	fma.rn.f32 	%f378, %f370, 0f3FB8AA3B, %f377;
	fma.rn.f32 	%f379, %f370, 0f32A57060, %f378;
	mov.b32 	%r95, %f375;
	shl.b32 	%r96, %r95, 23;
	mov.b32 	%f380, %r96;
	ex2.approx.ftz.f32 	%f381, %f379;
	mul.f32 	%f382, %f381, %f380;
	div.rn.f32 	%f383, %f382, %f421;
	add.s64 	%rd22, %rd1, %rd20;
	st.global.f32 	[%rd22], %f383;
	ld.global.f32 	%f384, [%rd21+4];
	sub.f32 	%f385, %f384, %f420;
	fma.rn.f32 	%f386, %f385, 0f3BBB989D, 0f3F000000;
	cvt.sat.f32.f32 	%f387, %f386;
	fma.rm.f32 	%f388, %f387, %f374, %f373;
	add.f32 	%f389, %f388, 0fCB40007F;
	neg.f32 	%f390, %f389;
	fma.rn.f32 	%f391, %f385, 0f3FB8AA3B, %f390;
	fma.rn.f32 	%f392, %f385, 0f32A57060, %f391;
	mov.b32 	%r97, %f388;
	shl.b32 	%r98, %r97, 23;
	mov.b32 	%f393, %r98;
	ex2.approx.ftz.f32 	%f394, %f392;
	mul.f32 	%f395, %f394, %f393;
	div.rn.f32 	%f396, %f395, %f421;
	st.global.f32 	[%rd22+4], %f396;
	add.s32 	%r109, %r109, 2;
$L__BB0_20:
	and.b32  	%r99, %r25, 1;
	setp.eq.b32 	%p16, %r99, 1;
	not.pred 	%p17, %p16;
	@%p17 bra 	$L__BB0_22;
	add.s32 	%r100, %r109, %r1;
	mul.wide.s32 	%rd23, %r100, 4;
	add.s64 	%rd24, %rd2, %rd23;
	ld.global.f32 	%f397, [%rd24];
	sub.f32 	%f398, %f397, %f420;
	fma.rn.f32 	%f399, %f398, 0f3BBB989D, 0f3F000000;
	cvt.sat.f32.f32 	%f400, %f399;
	mov.f32 	%f401, 0f4B400001;
	mov.f32 	%f402, 0f437C0000;
	fma.rm.f32 	%f403, %f400, %f402, %f401;
	add.f32 	%f404, %f403, 0fCB40007F;
	neg.f32 	%f405, %f404;
	fma.rn.f32 	%f406, %f398, 0f3FB8AA3B, %f405;
	fma.rn.f32 	%f407, %f398, 0f32A57060, %f406;
	mov.b32 	%r101, %f403;
	shl.b32 	%r102, %r101, 23;
	mov.b32 	%f408, %r102;
	ex2.approx.ftz.f32 	%f409, %f407;
	mul.f32 	%f410, %f409, %f408;
	div.rn.f32 	%f411, %f410, %f421;
	add.s64 	%rd25, %rd1, %rd23;
	st.global.f32 	[%rd25], %f411;
$L__BB0_22:
	ret;

}


// ===== COMPILED SASS (sm_100) =====

	.target	sm_100

	.elftype	@"ET_EXEC"


//--------------------- .note.nv.tkinfo           --------------------------
	.section	.note.nv.tkinfo,"",@"SHT_NOTE"
	.sectionflags	@"SHF_NOTE_NV_TKINFO"
	.tkinfo
        /*0018*/ 	.word	0x00000002
        /*0030*/ 	.string	""
        /*0030*/ 	.string	"ptxas"
        /*0030*/ 	.string	"Cuda compilation tools, release 13.0, V13.0.88"
        /*0030*/ 	.string	"Build cuda_13.0.r13.0/compiler.36424714_0"
        /*0030*/ 	.string	"-arch sm_100 -m 64 "



//--------------------- .note.nv.cuinfo           --------------------------
	.section	.note.nv.cuinfo,"",@"SHT_NOTE"
	.sectionflags	@"SHF_NOTE_NV_CUINFO"
        /*0018*/ 	.short	0x0002
        /*001a*/ 	.short	0x0064
        /*001c*/ 	.short	0x0082
	.zero		2


//--------------------- .nv.info                  --------------------------
	.section	.nv.info,"",@"SHT_CUDA_INFO"
	.align	4


	//----- nvinfo : EIATTR_REGCOUNT
	.align		4
        /*0000*/ 	.byte	0x04, 0x2f
        /*0002*/ 	.short	(.L_1 - .L_0)
	.align		4
.L_0:
        /*0004*/ 	.word	index@(_Z21online_softmax_kernelPfS_i)
        /*0008*/ 	.word	0x0000001c


	//----- nvinfo : EIATTR_FRAME_SIZE
	.align		4
.L_1:
        /*000c*/ 	.byte	0x04, 0x11
        /*000e*/ 	.short	(.L_3 - .L_2)
	.align		4
.L_2:
        /*0010*/ 	.word	index@($__internal_0_$__cuda_sm3x_div_rn_noftz_f32_slowpath)
        /*0014*/ 	.word	0x00000000


	//----- nvinfo : EIATTR_FRAME_SIZE
	.align		4
.L_3:
        /*0018*/ 	.byte	0x04, 0x11
        /*001a*/ 	.short	(.L_5 - .L_4)
	.align		4
.L_4:
        /*001c*/ 	.word	index@(_Z21online_softmax_kernelPfS_i)
        /*0020*/ 	.word	0x00000000


	//----- nvinfo : EIATTR_MIN_STACK_SIZE
	.align		4
.L_5:
        /*0024*/ 	.byte	0x04, 0x12
        /*0026*/ 	.short	(.L_7 - .L_6)
	.align		4
.L_6:
        /*0028*/ 	.word	index@(_Z21online_softmax_kernelPfS_i)
        /*002c*/ 	.word	0x00000000
.L_7:


//--------------------- .nv.compat                --------------------------
	.section	.nv.compat,"",@"SHT_CUDA_COMPAT_INFO"
	.align	4
        /*0000*/ 	.byte	0x02, 0x09, 0x00, 0x00, 0x02, 0x02, 0x01, 0x00, 0x02, 0x05, 0x05, 0x00, 0x03, 0x07, 0x01, 0x01
        /*0010*/ 	.byte	0x02, 0x03, 0x00, 0x00, 0x02, 0x06, 0x01, 0x00, 0x04, 0x0b, 0x08, 0x00, 0x01, 0x00, 0x00, 0x00
        /*0020*/ 	.byte	0x00, 0x00, 0x00, 0x00


//--------------------- .nv.info._Z21online_softmax_kernelPfS_i --------------------------
	.section	.nv.info._Z21online_softmax_kernelPfS_i,"",@"SHT_CUDA_INFO"
	.sectionflags	@""
	.align	4


	//----- nvinfo : EIATTR_CUDA_API_VERSION
	.align		4
        /*0000*/ 	.byte	0x04, 0x37
        /*0002*/ 	.short	(.L_9 - .L_8)
.L_8:
        /*0004*/ 	.word	0x00000082


	//----- nvinfo : EIATTR_KPARAM_INFO
	.align		4
.L_9:
        /*0008*/ 	.byte	0x04, 0x17
        /*000a*/ 	.short	(.L_11 - .L_10)
.L_10:
        /*000c*/ 	.word	0x00000000
        /*0010*/ 	.short	0x0002
        /*0012*/ 	.short	0x0010
        /*0014*/ 	.byte	0x00, 0xf0, 0x11, 0x00


	//----- nvinfo : EIATTR_KPARAM_INFO
	.align		4
.L_11:
        /*0018*/ 	.byte	0x04, 0x17
        /*001a*/ 	.short	(.L_13 - .L_12)
.L_12:
        /*001c*/ 	.word	0x00000000
        /*0020*/ 	.short	0x0001
        /*0022*/ 	.short	0x0008
        /*0024*/ 	.byte	0x00, 0xf5, 0x21, 0x00


	//----- nvinfo : EIATTR_KPARAM_INFO
	.align		4
.L_13:
        /*0028*/ 	.byte	0x04, 0x17
        /*002a*/ 	.short	(.L_15 - .L_14)
.L_14:
        /*002c*/ 	.word	0x00000000
        /*0030*/ 	.short	0x0000
        /*0032*/ 	.short	0x0000
        /*0034*/ 	.byte	0x00, 0xf5, 0x21, 0x00


	//----- nvinfo : EIATTR_SPARSE_MMA_MASK
	.align		4
.L_15:
        /*0038*/ 	.byte	0x03, 0x50
        /*003a*/ 	.short	0x0000


	//----- nvinfo : EIATTR_MAXREG_COUNT
	.align		4
        /*003c*/ 	.byte	0x03, 0x1b
        /*003e*/ 	.short	0x00ff


	//----- nvinfo : EIATTR_MERCURY_ISA_VERSION
	.align		4
        /*0040*/ 	.byte	0x03, 0x5f
        /*0042*/ 	.short	0x0101


	//----- nvinfo : EIATTR_VRC_CTA_INIT_COUNT
	.align		4
        /*0044*/ 	.byte	0x02, 0x4a
	.zero		1
	.zero		1


	//----- nvinfo : EIATTR_EXIT_INSTR_OFFSETS
	.align		4
        /*0048*/ 	.byte	0x04, 0x1c
        /*004a*/ 	.short	(.L_17 - .L_16)


	//   ....[0]....
.L_16:
        /*004c*/ 	.word	0x00000070


	//   ....[1]....
        /*0050*/ 	.word	0x00000db0


	//   ....[2]....
        /*0054*/ 	.word	0x00001c20


	//   ....[3]....
        /*0058*/ 	.word	0x00002360


	//   ....[4]....
        /*005c*/ 	.word	0x00002760


	//   ....[5]....
        /*0060*/ 	.word	0x00002970


	//----- nvinfo : EIATTR_CRS_STACK_SIZE
	.align		4
.L_17:
        /*0064*/ 	.byte	0x04, 0x1e
        /*0066*/ 	.short	(.L_19 - .L_18)
.L_18:
        /*0068*/ 	.word	0x00000000


	//----- nvinfo : EIATTR_CBANK_PARAM_SIZE
	.align		4
.L_19:
        /*006c*/ 	.byte	0x03, 0x19
        /*006e*/ 	.short	0x0014


	//----- nvinfo : EIATTR_PARAM_CBANK
	.align		4
        /*0070*/ 	.byte	0x04, 0x0a
        /*0072*/ 	.short	(.L_21 - .L_20)
	.align		4
.L_20:
        /*0074*/ 	.word	index@(.nv.constant0._Z21online_softmax_kernelPfS_i)
        /*0078*/ 	.short	0x0380
        /*007a*/ 	.short	0x0014


	//----- nvinfo : EIATTR_SW_WAR
	.align		4
.L_21:
        /*007c*/ 	.byte	0x04, 0x36
        /*007e*/ 	.short	(.L_23 - .L_22)
.L_22:
        /*0080*/ 	.word	0x00000008
.L_23:


//--------------------- .nv.callgraph             --------------------------
	.section	.nv.callgraph,"",@"SHT_CUDA_CALLGRAPH"
	.align	4
	.sectionentsize	8
	.align		4
        /*0000*/ 	.word	0x00000000
	.align		4
        /*0004*/ 	.word	0xffffffff
	.align		4
        /*0008*/ 	.word	0x00000000
	.align		4
        /*000c*/ 	.word	0xfffffffe
	.align		4
        /*0010*/ 	.word	0x00000000
	.align		4
        /*0014*/ 	.word	0xfffffffd
	.align		4
        /*0018*/ 	.word	0x00000000
	.align		4
        /*001c*/ 	.word	0xfffffffc


//--------------------- .text._Z21online_softmax_kernelPfS_i --------------------------
	.section	.text._Z21online_softmax_kernelPfS_i,"ax",@progbits
	.align	128
        .global         _Z21online_softmax_kernelPfS_i
        .type           _Z21online_softmax_kernelPfS_i,@function
        .size           _Z21online_softmax_kernelPfS_i,(.L_x_50 - _Z21online_softmax_kernelPfS_i)
        .other          _Z21online_softmax_kernelPfS_i,@"STO_CUDA_ENTRY STV_DEFAULT"
_Z21online_softmax_kernelPfS_i:
.text._Z21online_softmax_kernelPfS_i:
[----:B------:R-:W-:Y:S01]  /*0000*/  LDC R1, c[0x0][0x37c] ;  /* 0x0000df00ff017b82 */ /* 0x000fe20000000800 */
[----:B------:R-:W0:Y:S07]  /*0010*/  S2R R3, SR_TID.X ;  /* 0x0000000000037919 */ /* 0x000e2e0000002100 */
[----:B------:R-:W0:Y:S01]  /*0020*/  S2UR UR4, SR_CTAID.X ;  /* 0x00000000000479c3 */ /* 0x000e220000002500 */
[----:B------:R-:W1:Y:S07]  /*0030*/  LDCU UR10, c[0x0][0x390] ;  /* 0x00007200ff0a77ac */ /* 0x000e6e0008000800 */
[----:B------:R-:W0:Y:S02]  /*0040*/  LDC R4, c[0x0][0x360] ;  /* 0x0000d800ff047b82 */ /* 0x000e240000000800 */
[----:B0-----:R-:W-:-:S05]  /*0050*/  IMAD R4, R4, UR4, R3 ;  /* 0x0000000404047c24 */ /* 0x001fca000f8e0203 */
[----:B-1----:R-:W-:-:S13]  /*0060*/  ISETP.GE.AND P0, PT, R4, UR10, PT ;  /* 0x0000000a04007c0c */ /* 0x002fda000bf06270 */
[----:B------:R-:W-:Y:S05]  /*0070*/  @P0 EXIT ;  /* 0x000000000000094d */ /* 0x000fea0003800000 */
[----:B------:R-:W-:Y:S01]  /*0080*/  UISETP.GE.AND UP0, UPT, UR10, 0x1, UPT ;  /* 0x000000010a00788c */ /* 0x000fe2000bf06270 */
[----:B------:R-:W-:Y:S01]  /*0090*/  HFMA2 R3, -RZ, RZ, 0, 0 ;  /* 0x00000000ff037431 */ /* 0x000fe200000001ff */
[----:B------:R-:W-:Y:S01]  /*00a0*/  MOV R5, 0xff800000 ;  /* 0xff80000000057802 */ /* 0x000fe20000000f00 */
[----:B------:R-:W0:Y:S06]  /*00b0*/  LDCU.64 UR12, c[0x0][0x358] ;  /* 0x00006b00ff0c77ac */ /* 0x000e2c0008000a00 */
[----:B------:R-:W-:Y:S05]  /*00c0*/  BRA.U !UP0, `(.L_x_0) ;  /* 0x0000000d08307547 */ /* 0x000fea000b800000 */
[----:B------:R-:W-:Y:S01]  /*00d0*/  UISETP.GE.U32.AND UP1, UPT, UR10, 0x4, UPT ;  /* 0x000000040a00788c */ /* 0x000fe2000bf26070 */
[----:B------:R-:W-:Y:S01]  /*00e0*/  MOV R5, 0xff800000 ;  /* 0xff80000000057802 */ /* 0x000fe20000000f00 */
[----:B------:R-:W-:Y:S01]  /*00f0*/  ULOP3.LUT UR8, UR10, 0x3, URZ, 0xc0, !UPT ;  /* 0x000000030a087892 */ /* 0x000fe2000f8ec0ff */
[----:B------:R-:W-:Y:S01]  /*0100*/  MOV R3, RZ ;  /* 0x000000ff00037202 */ /* 0x000fe20000000f00 */
[----:B------:R-:W-:Y:S02]  /*0110*/  UMOV UR4, URZ ;  /* 0x000000ff00047c82 */ /* 0x000fe40008000000 */
[----:B------:R-:W-:-:S03]  /*0120*/  UISETP.NE.AND UP0, UPT, UR8, URZ, UPT ;  /* 0x000000ff0800728c */ /* 0x000fc6000bf05270 */
[----:B------:R-:W-:Y:S08]  /*0130*/  BRA.U !UP1, `(.L_x_1) ;  /* 0x0000000509b47547 */ /* 0x000ff0000b800000 */
[----:B------:R-:W1:Y:S01]  /*0140*/  LDCU.64 UR6, c[0x0][0x380] ;  /* 0x00007000ff0677ac */ /* 0x000e620008000a00 */
[----:B------:R-:W-:Y:S01]  /*0150*/  HFMA2 R3, -RZ, RZ, 0, 0 ;  /* 0x00000000ff037431 */ /* 0x000fe200000001ff */
[----:B------:R-:W-:Y:S01]  /*0160*/  MOV R5, 0xff800000 ;  /* 0xff80000000057802 */ /* 0x000fe20000000f00 */
[----:B------:R-:W-:Y:S01]  /*0170*/  ULOP3.LUT UR4, UR10, 0x7ffffffc, URZ, 0xc0, !UPT ;  /* 0x7ffffffc0a047892 */ /* 0x000fe2000f8ec0ff */
[----:B------:R-:W-:-:S03]  /*0180*/  MOV R0, R4 ;  /* 0x0000000400007202 */ /* 0x000fc60000000f00 */
[----:B------:R-:W-:Y:S02]  /*0190*/  UIADD3 UR9, UPT, UPT, -UR4, URZ, URZ ;  /* 0x000000ff04097290 */ /* 0x000fe4000fffe1ff */
[----:B-1----:R-:W-:-:S04]  /*01a0*/  UIADD3 UR5, UP1, UPT, UR6, 0x8, URZ ;  /* 0x0000000806057890 */ /* 0x002fc8000ff3e0ff */
[----:B------:R-:W-:-:S12]  /*01b0*/  UIADD3.X UR6, UPT, UPT, URZ, UR7, URZ, UP1, !UPT ;  /* 0x00000007ff067290 */ /* 0x000fd80008ffe4ff */
.L_x_2:
[----:B------:R-:W-:Y:S02]  /*01c0*/  MOV R6, UR5 ;  /* 0x0000000500067c02 */ /* 0x000fe40008000f00 */
[----:B------:R-:W-:-:S03]  /*01d0*/  MOV R7, UR6 ;  /* 0x0000000600077c02 */ /* 0x000fc60008000f00 */
[----:B------:R-:W-:-:S05]  /*01e0*/  IMAD.WIDE R6, R0, 0x4, R6 ;  /* 0x0000000400067825 */ /* 0x000fca00078e0206 */
[----:B0-----:R-:W2:Y:S04]  /*01f0*/  LDG.E R9, desc[UR12][R6.64+-0x8] ;  /* 0xfffff80c06097981 */ /* 0x001ea8000c1e1900 */
[----:B------:R-:W3:Y:S04]  /*0200*/  LDG.E R11, desc[UR12][R6.64+-0x4] ;  /* 0xfffffc0c060b7981 */ /* 0x000ee8000c1e1900 */
[----:B------:R-:W4:Y:S04]  /*0210*/  LDG.E R14, desc[UR12][R6.64] ;  /* 0x0000000c060e7981 */ /* 0x000f28000c1e1900 */
[----:B------:R-:W5:Y:S01]  /*0220*/  LDG.E R20, desc[UR12][R6.64+0x4] ;  /* 0x0000040c06147981 */ /* 0x000f62000c1e1900 */
[----:B------:R-:W-:Y:S01]  /*0230*/  MOV R8, 0x3bbb989d ;  /* 0x3bbb989d00087802 */ /* 0x000fe20000000f00 */
[----:B------:R-:W-:Y:S01]  /*0240*/  UIADD3 UR9, UPT, UPT, UR9, 0x4, URZ ;  /* 0x0000000409097890 */ /* 0x000fe2000fffe0ff */
[----:B------:R-:W-:-:S02]  /*0250*/  MOV R2, 0x437c0000 ;  /* 0x437c000000027802 */ /* 0x000fc40000000f00 */
[----:B------:R-:W-:Y:S01]  /*0260*/  IADD3 R0, PT, PT, R0, 0x4, RZ ;  /* 0x0000000400007810 */ /* 0x000fe20007ffe0ff */
[----:B------:R-:W-:Y:S01]  /*0270*/  UISETP.NE.AND UP1, UPT, UR9, URZ, UPT ;  /* 0x000000ff0900728c */ /* 0x000fe2000bf25270 */
[----:B--2---:R-:W0:Y:S08]  /*0280*/  F2I.TRUNC.NTZ R9, R9 ;  /* 0x0000000900097305 */ /* 0x004e30000020f100 */
[----:B---3--:R-:W1:Y:S01]  /*0290*/  F2I.TRUNC.NTZ R11, R11 ;  /* 0x0000000b000b7305 */ /* 0x008e62000020f100 */
[----:B0-----:R-:W-:-:S07]  /*02a0*/  I2FP.F32.S32 R10, R9 ;  /* 0x00000009000a7245 */ /* 0x001fce0000201400 */
[----:B----4-:R-:W0:Y:S01]  /*02b0*/  F2I.TRUNC.NTZ R14, R14 ;  /* 0x0000000e000e7305 */ /* 0x010e22000020f100 */
[----:B------:R-:W-:Y:S02]  /*02c0*/  FMNMX R12, R10, R5, !PT ;  /* 0x000000050a0c7209 */ /* 0x000fe40007800000 */
[----:B-1----:R-:W-:-:S03]  /*02d0*/  I2FP.F32.S32 R21, R11 ;  /* 0x0000000b00157245 */ /* 0x002fc60000201400 */
[----:B------:R-:W-:Y:S01]  /*02e0*/  FADD R5, -R12, R5 ;  /* 0x000000050c057221 */ /* 0x000fe20000000100 */
[----:B------:R-:W-:Y:S01]  /*02f0*/  FADD R19, R10, -R12 ;  /* 0x8000000c0a137221 */ /* 0x000fe20000000000 */
[----:B-----5:R-:W1:Y:S01]  /*0300*/  F2I.TRUNC.NTZ R20, R20 ;  /* 0x0000001400147305 */ /* 0x020e62000020f100 */
[C---:B------:R-:W-:Y:S01]  /*0310*/  FMNMX R17, R12.reuse, R21, !PT ;  /* 0x000000150c117209 */ /* 0x040fe20007800000 */
[-C--:B------:R-:W-:Y:S01]  /*0320*/  FFMA.SAT R13, R5, R8.reuse, 0.5 ;  /* 0x3f000000050d7423 */ /* 0x080fe20000002008 */
[----:B------:R-:W-:Y:S01]  /*0330*/  FFMA.SAT R7, R19, R8, 0.5 ;  /* 0x3f00000013077423 */ /* 0x000fe20000002008 */
[----:B0-----:R-:W-:Y:S02]  /*0340*/  I2FP.F32.S32 R15, R14 ;  /* 0x0000000e000f7245 */ /* 0x001fe40000201400 */
[-C--:B------:R-:W-:Y:S01]  /*0350*/  FFMA.RM R13, R13, R2.reuse, 12582913 ;  /* 0x4b4000010d0d7423 */ /* 0x080fe20000004002 */
[----:B------:R-:W-:Y:S01]  /*0360*/  FFMA.RM R9, R7, R2, 12582913 ;  /* 0x4b40000107097423 */ /* 0x000fe20000004002 */
[--C-:B------:R-:W-:Y:S01]  /*0370*/  FADD R11, R12, -R17.reuse ;  /* 0x800000110c0b7221 */ /* 0x100fe20000000000 */
[----:B------:R-:W-:Y:S01]  /*0380*/  FADD R21, R21, -R17 ;  /* 0x8000001115157221 */ /* 0x000fe20000000000 */
[----:B------:R-:W-:Y:S01]  /*0390*/  FADD R6, R13, -12583039 ;  /* 0xcb40007f0d067421 */ /* 0x000fe20000000000 */
[----:B------:R-:W-:Y:S01]  /*03a0*/  FADD R10, R9, -12583039 ;  /* 0xcb40007f090a7421 */ /* 0x000fe20000000000 */
[----:B------:R-:W-:-:S02]  /*03b0*/  FMNMX R18, R17, R15, !PT ;  /* 0x0000000f11127209 */ /* 0x000fc40007800000 */
[----:B------:R-:W-:Y:S01]  /*03c0*/  FFMA R6, R5, 1.4426950216293334961, -R6 ;  /* 0x3fb8aa3b05067823 */ /* 0x000fe20000000806 */
[----:B------:R-:W-:Y:S01]  /*03d0*/  FFMA R10, R19, 1.4426950216293334961, -R10 ;  /* 0x3fb8aa3b130a7823 */ /* 0x000fe2000000080a */
[----:B-1----:R-:W-:Y:S01]  /*03e0*/  I2FP.F32.S32 R14, R20 ;  /* 0x00000014000e7245 */ /* 0x002fe20000201400 */
[----:B------:R-:W-:Y:S01]  /*03f0*/  FADD R17, R17, -R18 ;  /* 0x8000001211117221 */ /* 0x000fe20000000000 */
[----:B------:R-:W-:Y:S01]  /*0400*/  FFMA R16, R5, 1.925963033500011079e-08, R6 ;  /* 0x32a5706005107823 */ /* 0x000fe20000000006 */
[-C--:B------:R-:W-:Y:S01]  /*0410*/  FFMA.SAT R5, R11, R8.reuse, 0.5 ;  /* 0x3f0000000b057423 */ /* 0x080fe20000002008 */
[----:B------:R-:W-:Y:S01]  /*0420*/  FFMA R7, R19, 1.925963033500011079e-08, R10 ;  /* 0x32a5706013077823 */ /* 0x000fe2000000000a */
[----:B------:R-:W-:Y:S01]  /*0430*/  FFMA.SAT R23, R17, R8, 0.5 ;  /* 0x3f00000011177423 */ /* 0x000fe20000002008 */
[----:B------:R-:W-:Y:S01]  /*0440*/  SHF.L.U32 R9, R9, 0x17, RZ ;  /* 0x0000001709097819 */ /* 0x000fe200000006ff */
[----:B------:R-:W-:Y:S01]  /*0450*/  FFMA.RM R10, R5, R2, 12582913 ;  /* 0x4b400001050a7423 */ /* 0x000fe20000004002 */
[----:B------:R-:W-:Y:S01]  /*0460*/  FFMA.SAT R5, R21, R8, 0.5 ;  /* 0x3f00000015057423 */ /* 0x000fe20000002008 */
[----:B------:R-:W0:Y:S02]  /*0470*/  MUFU.EX2 R16, R16 ;  /* 0x0000001000107308 */ /* 0x000e240000000800 */
[----:B------:R-:W-:Y:S01]  /*0480*/  FADD R12, R10, -12583039 ;  /* 0xcb40007f0a0c7421 */ /* 0x000fe20000000000 */
[----:B------:R-:W-:Y:S01]  /*0490*/  FFMA.RM R6, R5, R2, 12582913 ;  /* 0x4b40000105067423 */ /* 0x000fe20000004002 */
[----:B------:R-:W-:-:S02]  /*04a0*/  FMNMX R5, R18, R14, !PT ;  /* 0x0000000e12057209 */ /* 0x000fc40007800000 */
[C---:B------:R-:W-:Y:S01]  /*04b0*/  FFMA R12, R11.reuse, 1.4426950216293334961, -R12 ;  /* 0x3fb8aa3b0b0c7823 */ /* 0x040fe2000000080c */
[----:B------:R-:W-:Y:S01]  /*04c0*/  FADD R20, R6, -12583039 ;  /* 0xcb40007f06147421 */ /* 0x000fe20000000000 */
[----:B------:R-:W1:Y:S01]  /*04d0*/  MUFU.EX2 R7, R7 ;  /* 0x0000000700077308 */ /* 0x000e620000000800 */
[--C-:B------:R-:W-:Y:S01]  /*04e0*/  FADD R19, R18, -R5.reuse ;  /* 0x8000000512137221 */ /* 0x100fe20000000000 */
[----:B------:R-:W-:Y:S01]  /*04f0*/  FFMA R11, R11, 1.925963033500011079e-08, R12 ;  /* 0x32a570600b0b7823 */ /* 0x000fe2000000000c */
[----:B------:R-:W-:Y:S01]  /*0500*/  FFMA R20, R21, 1.4426950216293334961, -R20 ;  /* 0x3fb8aa3b15147823 */ /* 0x000fe20000000814 */
[----:B------:R-:W-:Y:S01]  /*0510*/  FFMA.RM R12, R23, R2, 12582913 ;  /* 0x4b400001170c7423 */ /* 0x000fe20000004002 */
[----:B------:R-:W-:Y:S01]  /*0520*/  FFMA.SAT R25, R19, R8, 0.5 ;  /* 0x3f00000013197423 */ /* 0x000fe20000002008 */
[----:B------:R-:W-:Y:S01]  /*0530*/  SHF.L.U32 R23, R13, 0x17, RZ ;  /* 0x000000170d177819 */ /* 0x000fe200000006ff */
[----:B------:R-:W-:Y:S01]  /*0540*/  FFMA R20, R21, 1.925963033500011079e-08, R20 ;  /* 0x32a5706015147823 */ /* 0x000fe20000000014 */
[----:B------:R-:W-:Y:S01]  /*0550*/  FADD R22, R12, -12583039 ;  /* 0xcb40007f0c167421 */ /* 0x000fe20000000000 */
[----:B------:R-:W-:Y:S01]  /*0560*/  FFMA.RM R13, R25, R2, 12582913 ;  /* 0x4b400001190d7423 */ /* 0x000fe20000004002 */
[----:B------:R-:W-:Y:S01]  /*0570*/  FADD R21, R15, -R18 ;  /* 0x800000120f157221 */ /* 0x000fe20000000000 */
[----:B0-----:R-:W-:Y:S01]  /*0580*/  FMUL R16, R23, R16 ;  /* 0x0000001017107220 */ /* 0x001fe20000400000 */
[----:B------:R-:W-:Y:S01]  /*0590*/  FFMA R22, R17, 1.4426950216293334961, -R22 ;  /* 0x3fb8aa3b11167823 */ /* 0x000fe20000000816 */
[----:B------:R-:W-:Y:S01]  /*05a0*/  FADD R24, R13, -12583039 ;  /* 0xcb40007f0d187421 */ /* 0x000fe20000000000 */
[----:B------:R-:W-:Y:S01]  /*05b0*/  FFMA.SAT R23, R21, R8, 0.5 ;  /* 0x3f00000015177423 */ /* 0x000fe20000002008 */
[----:B------:R-:W-:Y:S01]  /*05c0*/  FMUL R18, R16, R3 ;  /* 0x0000000310127220 */ /* 0x000fe20000400000 */
[----:B------:R-:W-:Y:S01]  /*05d0*/  FFMA R22, R17, 1.925963033500011079e-08, R22 ;  /* 0x32a5706011167823 */ /* 0x000fe20000000016 */
[----:B------:R-:W-:Y:S01]  /*05e0*/  FFMA R24, R19, 1.4426950216293334961, -R24 ;  /* 0x3fb8aa3b13187823 */ /* 0x000fe20000000818 */
[----:B------:R-:W0:Y:S01]  /*05f0*/  MUFU.EX2 R11, R11 ;  /* 0x0000000b000b7308 */ /* 0x000e220000000800 */
[----:B------:R-:W-:Y:S01]  /*0600*/  FFMA.RM R3, R23, R2, 12582913 ;  /* 0x4b40000117037423 */ /* 0x000fe20000004002 */
[----:B------:R-:W-:Y:S01]  /*0610*/  FADD R17, R14, -R5 ;  /* 0x800000050e117221 */ /* 0x000fe20000000000 */
[----:B------:R-:W-:Y:S01]  /*0620*/  FFMA R24, R19, 1.925963033500011079e-08, R24 ;  /* 0x32a5706013187823 */ /* 0x000fe20000000018 */
[----:B-1----:R-:W-:Y:S01]  /*0630*/  FFMA R7, R9, R7, R18 ;  /* 0x0000000709077223 */ /* 0x002fe20000000012 */
[----:B------:R-:W-:Y:S01]  /*0640*/  FADD R14, R3, -12583039 ;  /* 0xcb40007f030e7421 */ /* 0x000fe20000000000 */
[----:B------:R-:W-:Y:S01]  /*0650*/  FFMA.SAT R19, R17, R8, 0.5 ;  /* 0x3f00000011137423 */ /* 0x000fe20000002008 */
[----:B------:R-:W-:Y:S01]  /*0660*/  SHF.L.U32 R10, R10, 0x17, RZ ;  /* 0x000000170a0a7819 */ /* 0x000fe200000006ff */
[----:B------:R-:W1:Y:S01]  /*0670*/  MUFU.EX2 R15, R20 ;  /* 0x00000014000f7308 */ /* 0x000e620000000800 */
[----:B------:R-:W-:Y:S01]  /*0680*/  FFMA R14, R21, 1.4426950216293334961, -R14 ;  /* 0x3fb8aa3b150e7823 */ /* 0x000fe2000000080e */
[----:B------:R-:W-:Y:S01]  /*0690*/  FFMA.RM R2, R19, R2, 12582913 ;  /* 0x4b40000113027423 */ /* 0x000fe20000004002 */
[----:B------:R-:W-:-:S02]  /*06a0*/  SHF.L.U32 R9, R12, 0x17, RZ ;  /* 0x000000170c097819 */ /* 0x000fc400000006ff */
[----:B------:R-:W-:Y:S01]  /*06b0*/  FFMA R14, R21, 1.925963033500011079e-08, R14 ;  /* 0x32a57060150e7823 */ /* 0x000fe2000000000e */
[----:B------:R-:W-:Y:S01]  /*06c0*/  FADD R18, R2, -12583039 ;  /* 0xcb40007f02127421 */ /* 0x000fe20000000000 */
[----:B------:R-:W-:Y:S01]  /*06d0*/  SHF.L.U32 R13, R13, 0x17, RZ ;  /* 0x000000170d0d7819 */ /* 0x000fe200000006ff */
[----:B------:R-:W2:Y:S01]  /*06e0*/  MUFU.EX2 R16, R22 ;  /* 0x0000001600107308 */ /* 0x000ea20000000800 */
[----:B0-----:R-:W-:Y:S01]  /*06f0*/  FMUL R10, R10, R11 ;  /* 0x0000000b0a0a7220 */ /* 0x001fe20000400000 */
[----:B------:R-:W-:-:S03]  /*0700*/  FFMA R18, R17, 1.4426950216293334961, -R18 ;  /* 0x3fb8aa3b11127823 */ /* 0x000fc60000000812 */
[----:B------:R-:W-:Y:S01]  /*0710*/  FMUL R10, R7, R10 ;  /* 0x0000000a070a7220 */ /* 0x000fe20000400000 */
[----:B------:R-:W-:Y:S01]  /*0720*/  FFMA R18, R17, 1.925963033500011079e-08, R18 ;  /* 0x32a5706011127823 */ /* 0x000fe20000000012 */
[----:B------:R-:W-:Y:S01]  /*0730*/  SHF.L.U32 R7, R6, 0x17, RZ ;  /* 0x0000001706077819 */ /* 0x000fe200000006ff */
[----:B------:R-:W0:Y:S01]  /*0740*/  MUFU.EX2 R8, R24 ;  /* 0x0000001800087308 */ /* 0x000e220000000800 */
[----:B------:R-:W-:Y:S02]  /*0750*/  SHF.L.U32 R6, R3, 0x17, RZ ;  /* 0x0000001703067819 */ /* 0x000fe400000006ff */
[----:B------:R-:W-:Y:S01]  /*0760*/  SHF.L.U32 R3, R2, 0x17, RZ ;  /* 0x0000001702037819 */ /* 0x000fe200000006ff */
[----:B-1----:R-:W-:-:S04]  /*0770*/  FFMA R7, R7, R15, R10 ;  /* 0x0000000f07077223 */ /* 0x002fc8000000000a */
[----:B------:R-:W1:Y:S01]  /*0780*/  MUFU.EX2 R14, R14 ;  /* 0x0000000e000e7308 */ /* 0x000e620000000800 */
[----:B--2---:R-:W-:-:S04]  /*0790*/  FMUL R16, R9, R16 ;  /* 0x0000001009107220 */ /* 0x004fc80000400000 */
[----:B------:R-:W-:-:S03]  /*07a0*/  FMUL R7, R7, R16 ;  /* 0x0000001007077220 */ /* 0x000fc60000400000 */
[----:B------:R-:W2:Y:S01]  /*07b0*/  MUFU.EX2 R18, R18 ;  /* 0x0000001200127308 */ /* 0x000ea20000000800 */
[----:B0-----:R-:W-:Y:S01]  /*07c0*/  FMUL R13, R13, R8 ;  /* 0x000000080d0d7220 */ /* 0x001fe20000400000 */
[----:B-1----:R-:W-:-:S04]  /*07d0*/  FFMA R6, R6, R14, R7 ;  /* 0x0000000e06067223 */ /* 0x002fc80000000007 */
[----:B------:R-:W-:-:S04]  /*07e0*/  FMUL R6, R6, R13 ;  /* 0x0000000d06067220 */ /* 0x000fc80000400000 */
[----:B--2---:R-:W-:Y:S01]  /*07f0*/  FFMA R3, R3, R18, R6 ;  /* 0x0000001203037223 */ /* 0x004fe20000000006 */
[----:B------:R-:W-:Y:S06]  /*0800*/  BRA.U UP1, `(.L_x_2) ;  /* 0xfffffff9016c7547 */ /* 0x000fec000b83ffff */
.L_x_1:
[----:B------:R-:W-:Y:S05]  /*0810*/  BRA.U !UP0, `(.L_x_0) ;  /* 0x00000005085c7547 */ /* 0x000fea000b800000 */
[----:B------:R-:W1:Y:S01]  /*0820*/  LDCU UR5, c[0x0][0x390] ;  /* 0x00007200ff0577ac */ /* 0x000e620008000800 */
[----:B------:R-:W-:Y:S02]  /*0830*/  UISETP.NE.AND UP0, UPT, UR8, 0x1, UPT ;  /* 0x000000010800788c */ /* 0x000fe4000bf05270 */
[----:B-1----:R-:W-:-:S04]  /*0840*/  ULOP3.LUT UR5, UR5, 0x1, URZ, 0xc0, !UPT ;  /* 0x0000000105057892 */ /* 0x002fc8000f8ec0ff */
[----:B------:R-:W-:-:S03]  /*0850*/  UISETP.NE.U32.AND UP1, UPT, UR5, 0x1, UPT ;  /* 0x000000010500788c */ /* 0x000fc6000bf25070 */
[----:B------:R-:W-:Y:S08]  /*0860*/  BRA.U !UP0, `(.L_x_3) ;  /* 0x0000000108d07547 */ /* 0x000ff0000b800000 */
[----:B------:R-:W1:Y:S01]  /*0870*/  LDC.64 R6, c[0x0][0x380] ;  /* 0x0000e000ff067b82 */ /* 0x000e620000000a00 */
[----:B------:R-:W-:-:S05]  /*0880*/  IADD3 R9, PT, PT, R4, UR4, RZ ;  /* 0x0000000404097c10 */ /* 0x000fca000fffe0ff */
[----:B-1----:R-:W-:-:S05]  /*0890*/  IMAD.WIDE R6, R9, 0x4, R6 ;  /* 0x0000000409067825 */ /* 0x002fca00078e0206 */
[----:B0-----:R-:W2:Y:S04]  /*08a0*/  LDG.E R0, desc[UR12][R6.64] ;  /* 0x0000000c06007981 */ /* 0x001ea8000c1e1900 */
[----:B------:R-:W3:Y:S01]  /*08b0*/  LDG.E R11, desc[UR12][R6.64+0x4] ;  /* 0x0000040c060b7981 */ /* 0x000ee2000c1e1900 */
[----:B------:R-:W-:Y:S01]  /*08c0*/  HFMA2 R13, -RZ, RZ, 0.96630859375, -0.0022525787353515625 ;  /* 0x3bbb989dff0d7431 */ /* 0x000fe200000001ff */
[----:B------:R-:W-:Y:S01]  /*08d0*/  MOV R15, 0x437c0000 ;  /* 0x437c0000000f7802 */ /* 0x000fe20000000f00 */
[----:B------:R-:W-:Y:S01]  /*08e0*/  UIADD3 UR4, UPT, UPT, UR4, 0x2, URZ ;  /* 0x0000000204047890 */ /* 0x000fe2000fffe0ff */
[----:B--2---:R-:W0:Y:S08]  /*08f0*/  F2I.TRUNC.NTZ R0, R0 ;  /* 0x0000000000007305 */ /* 0x004e30000020f100 */
[----:B---3--:R-:W1:Y:S01]  /*0900*/  F2I.TRUNC.NTZ R11, R11 ;  /* 0x0000000b000b7305 */ /* 0x008e62000020f100 */
[----:B0-----:R-:W-:-:S04]  /*0910*/  I2FP.F32.S32 R2, R0 ;  /* 0x0000000000027245 */ /* 0x001fc80000201400 */
[----:B------:R-:W-:Y:S02]  /*0920*/  FMNMX R8, R5, R2, !PT ;  /* 0x0000000205087209 */ /* 0x000fe40007800000 */
[----:B-1----:R-:W-:-:S03]  /*0930*/  I2FP.F32.S32 R12, R11 ;  /* 0x0000000b000c7245 */ /* 0x002fc60000201400 */
[--C-:B------:R-:W-:Y:S01]  /*0940*/  FADD R9, R5, -R8.reuse ;  /* 0x8000000805097221 */ /* 0x100fe20000000000 */
[----:B------:R-:W-:-:S03]  /*0950*/  FADD R10, R2, -R8 ;  /* 0x80000008020a7221 */ /* 0x000fc60000000000 */
[-C--:B------:R-:W-:Y:S01]  /*0960*/  FFMA.SAT R5, R9, R13.reuse, 0.5 ;  /* 0x3f00000009057423 */ /* 0x080fe2000000200d */
[----:B------:R-:W-:-:S03]  /*0970*/  FFMA.SAT R0, R10, R13, 0.5 ;  /* 0x3f0000000a007423 */ /* 0x000fc6000000200d */
[-C--:B------:R-:W-:Y:S01]  /*0980*/  FFMA.RM R2, R5, R15.reuse, 12582913 ;  /* 0x4b40000105027423 */ /* 0x080fe2000000400f */
[----:B------:R-:W-:Y:S01]  /*0990*/  FMNMX R5, R8, R12, !PT ;  /* 0x0000000c08057209 */ /* 0x000fe20007800000 */
[----:B------:R-:W-:Y:S02]  /*09a0*/  FFMA.RM R0, R0, R15, 12582913 ;  /* 0x4b40000100007423 */ /* 0x000fe4000000400f */
[C---:B------:R-:W-:Y:S01]  /*09b0*/  FADD R6, R2.reuse, -12583039 ;  /* 0xcb40007f02067421 */ /* 0x040fe20000000000 */
[----:B------:R-:W-:Y:S01]  /*09c0*/  SHF.L.U32 R2, R2, 0x17, RZ ;  /* 0x0000001702027819 */ /* 0x000fe200000006ff */
[--C-:B------:R-:W-:Y:S01]  /*09d0*/  FADD R8, R8, -R5.reuse ;  /* 0x8000000508087221 */ /* 0x100fe20000000000 */
[----:B------:R-:W-:Y:S01]  /*09e0*/  FADD R12, R12, -R5 ;  /* 0x800000050c0c7221 */ /* 0x000fe20000000000 */
[C---:B------:R-:W-:Y:S01]  /*09f0*/  FFMA R6, R9.reuse, 1.4426950216293334961, -R6 ;  /* 0x3fb8aa3b09067823 */ /* 0x040fe20000000806 */
[----:B------:R-:W-:Y:S01]  /*0a00*/  FADD R7, R0, -12583039 ;  /* 0xcb40007f00077421 */ /* 0x000fe20000000000 */
[-C--:B------:R-:W-:Y:S01]  /*0a10*/  FFMA.SAT R11, R8, R13.reuse, 0.5 ;  /* 0x3f000000080b7423 */ /* 0x080fe2000000200d */
[----:B------:R-:W-:Y:S01]  /*0a20*/  FFMA.SAT R14, R12, R13, 0.5 ;  /* 0x3f0000000c0e7423 */ /* 0x000fe2000000200d */
[----:B------:R-:W-:Y:S01]  /*0a30*/  FFMA R6, R9, 1.925963033500011079e-08, R6 ;  /* 0x32a5706009067823 */ /* 0x000fe20000000006 */
[----:B------:R-:W-:Y:S01]  /*0a40*/  FFMA R9, R10, 1.4426950216293334961, -R7 ;  /* 0x3fb8aa3b0a097823 */ /* 0x000fe20000000807 */
[-C--:B------:R-:W-:Y:S01]  /*0a50*/  FFMA.RM R11, R11, R15.reuse, 12582913 ;  /* 0x4b4000010b0b7423 */ /* 0x080fe2000000400f */
[----:B------:R-:W-:Y:S01]  /*0a60*/  FFMA.RM R14, R14, R15, 12582913 ;  /* 0x4b4000010e0e7423 */ /* 0x000fe2000000400f */
[----:B------:R-:W0:Y:S01]  /*0a70*/  MUFU.EX2 R7, R6 ;  /* 0x0000000600077308 */ /* 0x000e220000000800 */
[----:B------:R-:W-:Y:S01]  /*0a80*/  FFMA R9, R10, 1.925963033500011079e-08, R9 ;  /* 0x32a570600a097823 */ /* 0x000fe20000000009 */
[C---:B------:R-:W-:Y:S01]  /*0a90*/  FADD R13, R11.reuse, -12583039 ;  /* 0xcb40007f0b0d7421 */ /* 0x040fe20000000000 */
[----:B------:R-:W-:Y:S01]  /*0aa0*/  FADD R15, R14, -12583039 ;  /* 0xcb40007f0e0f7421 */ /* 0x000fe20000000000 */
[----:B------:R-:W-:-:S02]  /*0ab0*/  SHF.L.U32 R11, R11, 0x17, RZ ;  /* 0x000000170b0b7819 */ /* 0x000fc400000006ff */
[----:B------:R-:W-:Y:S01]  /*0ac0*/  FFMA R13, R8, 1.4426950216293334961, -R13 ;  /* 0x3fb8aa3b080d7823 */ /* 0x000fe2000000080d */
[----:B------:R-:W-:Y:S01]  /*0ad0*/  FFMA R15, R12, 1.4426950216293334961, -R15 ;  /* 0x3fb8aa3b0c0f7823 */ /* 0x000fe2000000080f */
[----:B------:R-:W1:Y:S02]  /*0ae0*/  MUFU.EX2 R9, R9 ;  /* 0x0000000900097308 */ /* 0x000e640000000800 */
[----:B------:R-:W-:Y:S01]  /*0af0*/  FFMA R13, R8, 1.925963033500011079e-08, R13 ;  /* 0x32a57060080d7823 */ /* 0x000fe2000000000d */
[----:B------:R-:W-:-:S05]  /*0b00*/  FFMA R15, R12, 1.925963033500011079e-08, R15 ;  /* 0x32a570600c0f7823 */ /* 0x000fca000000000f */
[----:B------:R-:W2:Y:S01]  /*0b10*/  MUFU.EX2 R6, R13 ;  /* 0x0000000d00067308 */ /* 0x000ea20000000800 */
[----:B0-----:R-:W-:-:S04]  /*0b20*/  FMUL R2, R2, R7 ;  /* 0x0000000702027220 */ /* 0x001fc80000400000 */
[----:B------:R-:W-:Y:S01]  /*0b30*/  FMUL R2, R3, R2 ;  /* 0x0000000203027220 */ /* 0x000fe20000400000 */
[----:B------:R-:W-:Y:S02]  /*0b40*/  SHF.L.U32 R3, R0, 0x17, RZ ;  /* 0x0000001700037819 */ /* 0x000fe400000006ff */
[----:B------:R-:W0:Y:S03]  /*0b50*/  MUFU.EX2 R15, R15 ;  /* 0x0000000f000f7308 */ /* 0x000e260000000800 */
[----:B-1----:R-:W-:Y:S01]  /*0b60*/  FFMA R2, R3, R9, R2 ;  /* 0x0000000903027223 */ /* 0x002fe20000000002 */
[----:B------:R-:W-:Y:S01]  /*0b70*/  SHF.L.U32 R3, R14, 0x17, RZ ;  /* 0x000000170e037819 */ /* 0x000fe200000006ff */
[----:B--2---:R-:W-:-:S04]  /*0b80*/  FMUL R11, R11, R6 ;  /* 0x000000060b0b7220 */ /* 0x004fc80000400000 */
[----:B------:R-:W-:-:S04]  /*0b90*/  FMUL R2, R2, R11 ;  /* 0x0000000b02027220 */ /* 0x000fc80000400000 */
[----:B0-----:R-:W-:-:S07]  /*0ba0*/  FFMA R3, R3, R15, R2 ;  /* 0x0000000f03037223 */ /* 0x001fce0000000002 */
.L_x_3:
[----:B------:R-:W-:Y:S05]  /*0bb0*/  BRA.U UP1, `(.L_x_0) ;  /* 0x0000000101747547 */ /* 0x000fea000b800000 */
[----:B------:R-:W1:Y:S01]  /*0bc0*/  LDC.64 R6, c[0x0][0x380] ;  /* 0x0000e000ff067b82 */ /* 0x000e620000000a00 */
[----:B------:R-:W-:-:S05]  /*0bd0*/  IADD3 R9, PT, PT, R4, UR4, RZ ;  /* 0x0000000404097c10 */ /* 0x000fca000fffe0ff */
[----:B-1----:R-:W-:-:S06]  /*0be0*/  IMAD.WIDE R6, R9, 0x4, R6 ;  /* 0x0000000409067825 */ /* 0x002fcc00078e0206 */
[----:B0-----:R-:W2:Y:S01]  /*0bf0*/  LDG.E R6, desc[UR12][R6.64] ;  /* 0x0000000c06067981 */ /* 0x001ea2000c1e1900 */
[----:B------:R-:W-:Y:S01]  /*0c00*/  HFMA2 R10, -RZ, RZ, 0.96630859375, -0.0022525787353515625 ;  /* 0x3bbb989dff0a7431 */ /* 0x000fe200000001ff */
[----:B------:R-:W-:Y:S01]  /*0c10*/  MOV R11, 0x437c0000 ;  /* 0x437c0000000b7802 */ /* 0x000fe20000000f00 */
[----:B--2---:R-:W0:Y:S02]  /*0c20*/  F2I.TRUNC.NTZ R0, R6 ;  /* 0x0000000600007305 */ /* 0x004e24000020f100 */
[----:B0-----:R-:W-:-:S04]  /*0c30*/  I2FP.F32.S32 R0, R0 ;  /* 0x0000000000007245 */ /* 0x001fc80000201400 */
[----:B------:R-:W-:-:S05]  /*0c40*/  FMNMX R2, R5, R0, !PT ;  /* 0x0000000005027209 */ /* 0x000fca0007800000 */
[--C-:B------:R-:W-:Y:S01]  /*0c50*/  FADD R5, R5, -R2.reuse ;  /* 0x8000000205057221 */ /* 0x100fe20000000000 */
[----:B------:R-:W-:-:S03]  /*0c60*/  FADD R9, R0, -R2 ;  /* 0x8000000200097221 */ /* 0x000fc60000000000 */
[-C--:B------:R-:W-:Y:S01]  /*0c70*/  FFMA.SAT R8, R5, R10.reuse, 0.5 ;  /* 0x3f00000005087423 */ /* 0x080fe2000000200a */
[----:B------:R-:W-:-:S03]  /*0c80*/  FFMA.SAT R10, R9, R10, 0.5 ;  /* 0x3f000000090a7423 */ /* 0x000fc6000000200a */
[-C--:B------:R-:W-:Y:S01]  /*0c90*/  FFMA.RM R8, R8, R11.reuse, 12582913 ;  /* 0x4b40000108087423 */ /* 0x080fe2000000400b */
[----:B------:R-:W-:-:S03]  /*0ca0*/  FFMA.RM R10, R10, R11, 12582913 ;  /* 0x4b4000010a0a7423 */ /* 0x000fc6000000400b */
[----:B------:R-:W-:Y:S01]  /*0cb0*/  FADD R0, R8, -12583039 ;  /* 0xcb40007f08007421 */ /* 0x000fe20000000000 */
[----:B------:R-:W-:Y:S01]  /*0cc0*/  FADD R6, R10, -12583039 ;  /* 0xcb40007f0a067421 */ /* 0x000fe20000000000 */
[----:B------:R-:W-:Y:S02]  /*0cd0*/  SHF.L.U32 R8, R8, 0x17, RZ ;  /* 0x0000001708087819 */ /* 0x000fe400000006ff */
[----:B------:R-:W-:Y:S01]  /*0ce0*/  FFMA R0, R5, 1.4426950216293334961, -R0 ;  /* 0x3fb8aa3b05007823 */ /* 0x000fe20000000800 */
[----:B------:R-:W-:Y:S01]  /*0cf0*/  FFMA R6, R9, 1.4426950216293334961, -R6 ;  /* 0x3fb8aa3b09067823 */ /* 0x000fe20000000806 */
[----:B------:R-:W-:Y:S02]  /*0d00*/  SHF.L.U32 R10, R10, 0x17, RZ ;  /* 0x000000170a0a7819 */ /* 0x000fe400000006ff */
[----:B------:R-:W-:Y:S01]  /*0d10*/  FFMA R0, R5, 1.925963033500011079e-08, R0 ;  /* 0x32a5706005007823 */ /* 0x000fe20000000000 */
[----:B------:R-:W-:-:S03]  /*0d20*/  FFMA R6, R9, 1.925963033500011079e-08, R6 ;  /* 0x32a5706009067823 */ /* 0x000fc60000000006 */
[----:B------:R-:W0:Y:S08]  /*0d30*/  MUFU.EX2 R5, R0 ;  /* 0x0000000000057308 */ /* 0x000e300000000800 */
[----:B------:R-:W1:Y:S01]  /*0d40*/  MUFU.EX2 R6, R6 ;  /* 0x0000000600067308 */ /* 0x000e620000000800 */
[----:B0-----:R-:W-:Y:S01]  /*0d50*/  FMUL R8, R8, R5 ;  /* 0x0000000508087220 */ /* 0x001fe20000400000 */
[----:B------:R-:W-:-:S03]  /*0d60*/  MOV R5, R2 ;  /* 0x0000000200057202 */ /* 0x000fc60000000f00 */
[----:B------:R-:W-:-:S04]  /*0d70*/  FMUL R3, R3, R8 ;  /* 0x0000000803037220 */ /* 0x000fc80000400000 */
[----:B-1----:R-:W-:-:S07]  /*0d80*/  FFMA R3, R10, R6, R3 ;  /* 0x000000060a037223 */ /* 0x002fce0000000003 */
.L_x_0:
[----:B------:R-:W1:Y:S02]  /*0d90*/  LDC R0, c[0x0][0x390] ;  /* 0x0000e400ff007b82 */ /* 0x000e640000000800 */
[----:B-1----:R-:W-:-:S13]  /*0da0*/  ISETP.GE.AND P0, PT, R0, 0x1, PT ;  /* 0x000000010000780c */ /* 0x002fda0003f06270 */
[----:B0-----:R-:W-:Y:S05]  /*0db0*/  @!P0 EXIT ;  /* 0x000000000000894d */ /* 0x001fea0003800000 */
[C---:B------:R-:W-:Y:S01]  /*0dc0*/  ISETP.GE.U32.AND P0, PT, R0.reuse, 0x8, PT ;  /* 0x000000080000780c */ /* 0x040fe20003f06070 */
[----:B------:R-:W-:Y:S01]  /*0dd0*/  HFMA2 R7, -RZ, RZ, 0, 0 ;  /* 0x00000000ff077431 */ /* 0x000fe200000001ff */
[----:B------:R-:W-:-:S11]  /*0de0*/  LOP3.LUT R19, R0, 0x7, RZ, 0xc0, !PT ;  /* 0x0000000700137812 */ /* 0x000fd600078ec0ff */
[----:B------:R-:W-:Y:S05]  /*0df0*/  @!P0 BRA `(.L_x_4) ;  /* 0x0000000c00848947 */ /* 0x000fea0003800000 */
[----:B------:R-:W0:Y:S01]  /*0e00*/  LDCU.128 UR8, c[0x0][0x380] ;  /* 0x00007000ff0877ac */ /* 0x000e220008000c00 */
[----:B------:R-:W-:Y:S02]  /*0e10*/  LOP3.LUT R7, R0, 0x7ffffff8, RZ, 0xc0, !PT ;  /* 0x7ffffff800077812 */ /* 0x000fe400078ec0ff */
[----:B------:R-:W-:Y:S02]  /*0e20*/  MOV R18, R4 ;  /* 0x0000000400127202 */ /* 0x000fe40000000f00 */
[----:B------:R-:W-:Y:S01]  /*0e30*/  IADD3 R16, PT, PT, -R7, RZ, RZ ;  /* 0x000000ff07107210 */ /* 0x000fe20007ffe1ff */
[----:B0-----:R-:W-:Y:S02]  /*0e40*/  UIADD3 UR6, UP0, UPT, UR8, 0x10, URZ ;  /* 0x0000001008067890 */ /* 0x001fe4000ff1e0ff */
[----:B------:R-:W-:Y:S02]  /*0e50*/  UIADD3 UR4, UP1, UPT, UR10, 0x10, URZ ;  /* 0x000000100a047890 */ /* 0x000fe4000ff3e0ff */
[----:B------:R-:W-:-:S02]  /*0e60*/  UIADD3.X UR7, UPT, UPT, URZ, UR9, URZ, UP0, !UPT ;  /* 0x00000009ff077290 */ /* 0x000fc400087fe4ff */
[----:B------:R-:W-:-:S12]  /*0e70*/  UIADD3.X UR5, UPT, UPT, URZ, UR11, URZ, UP1, !UPT ;  /* 0x0000000bff057290 */ /* 0x000fd80008ffe4ff */
.L_x_21:
[----:B------:R-:W-:Y:S02]  /*0e80*/  MOV R14, UR6 ;  /* 0x00000006000e7c02 */ /* 0x000fe40008000f00 */
[----:B------:R-:W-:-:S03]  /*0e90*/  MOV R15, UR7 ;  /* 0x00000007000f7c02 */ /* 0x000fc60008000f00 */
[----:B------:R-:W-:-:S05]  /*0ea0*/  IMAD.WIDE R14, R18, 0x4, R14 ;  /* 0x00000004120e7825 */ /* 0x000fca00078e020e */
[----:B------:R-:W2:Y:S01]  /*0eb0*/  LDG.E R0, desc[UR12][R14.64+-0x10] ;  /* 0xfffff00c0e007981 */ /* 0x000ea2000c1e1900 */
[----:B0-----:R-:W-:Y:S01]  /*0ec0*/  HFMA2 R11, -RZ, RZ, 3.7421875, 0 ;  /* 0x437c0000ff0b7431 */ /* 0x001fe200000001ff */
[----:B------:R-:W-:Y:S01]  /*0ed0*/  MOV R9, 0x3bbb989d ;  /* 0x3bbb989d00097802 */ /* 0x000fe20000000f00 */
[----:B------:R-:W0:Y:S01]  /*0ee0*/  MUFU.RCP R6, R3 ;  /* 0x0000000300067308 */ /* 0x000e220000001000 */
[----:B------:R-:W-:Y:S01]  /*0ef0*/  MOV R10, UR4 ;  /* 0x00000004000a7c02 */ /* 0x000fe20008000f00 */
[----:B------:R-:W-:Y:S01]  /*0f00*/  BSSY.RECONVERGENT B2, `(.L_x_5) ;  /* 0x0000017000027945 */ /* 0x000fe20003800200 */
[----:B------:R-:W-:-:S04]  /*0f10*/  IADD3 R16, PT, PT, R16, 0x8, RZ ;  /* 0x0000000810107810 */ /* 0x000fc80007ffe0ff */
[----:B------:R-:W-:Y:S01]  /*0f20*/  ISETP.NE.AND P2, PT, R16, RZ, PT ;  /* 0x000000ff1000720c */ /* 0x000fe20003f45270 */
[----:B--2---:R-:W-:-:S04]  /*0f30*/  FADD R0, R0, -R5 ;  /* 0x8000000500007221 */ /* 0x004fc80000000000 */
[----:B------:R-:W-:-:S04]  /*0f40*/  FFMA.SAT R2, R0, R9, 0.5 ;  /* 0x3f00000000027423 */ /* 0x000fc80000002009 */
[----:B------:R-:W-:Y:S01]  /*0f50*/  FFMA.RM R2, R2, R11, 12582913 ;  /* 0x4b40000102027423 */ /* 0x000fe2000000400b */
[----:B0-----:R-:W-:-:S03]  /*0f60*/  FFMA R11, R6, -R3, 1 ;  /* 0x3f800000060b7423 */ /* 0x001fc60000000803 */
[----:B------:R-:W-:Y:S01]  /*0f70*/  FADD R9, R2, -12583039 ;  /* 0xcb40007f02097421 */ /* 0x000fe20000000000 */
[----:B------:R-:W-:Y:S01]  /*0f80*/  FFMA R13, R6, R11, R6 ;  /* 0x0000000b060d7223 */ /* 0x000fe20000000006 */
[----:B------:R-:W-:Y:S02]  /*0f90*/  MOV R11, UR5 ;  /* 0x00000005000b7c02 */ /* 0x000fe40008000f00 */
[----:B------:R-:W-:Y:S01]  /*0fa0*/  FFMA R9, R0, 1.4426950216293334961, -R9 ;  /* 0x3fb8aa3b00097823 */ /* 0x000fe20000000809 */
[----:B------:R-:W-:-:S04]  /*0fb0*/  IMAD.WIDE R10, R18, 0x4, R10 ;  /* 0x00000004120a7825 */ /* 0x000fc800078e020a */
[----:B------:R-:W-:Y:S01]  /*0fc0*/  FFMA R9, R0, 1.925963033500011079e-08, R9 ;  /* 0x32a5706000097823 */ /* 0x000fe20000000009 */
[----:B------:R-:W-:-:S05]  /*0fd0*/  SHF.L.U32 R0, R2, 0x17, RZ ;  /* 0x0000001702007819 */ /* 0x000fca00000006ff */
[----:B------:R-:W0:Y:S02]  /*0fe0*/  MUFU.EX2 R9, R9 ;  /* 0x0000000900097308 */ /* 0x000e240000000800 */
[----:B0-----:R-:W-:-:S06]  /*0ff0*/  FMUL R0, R0, R9 ;  /* 0x0000000900007220 */ /* 0x001fcc0000400000 */
[----:B------:R-:W0:Y:S01]  /*1000*/  FCHK P0, R0, R3 ;  /* 0x0000000300007302 */ /* 0x000e220000000000 */
[----:B------:R-:W-:-:S04]  /*1010*/  FFMA R2, R0, R13, RZ ;  /* 0x0000000d00027223 */ /* 0x000fc800000000ff */
[----:B------:R-:W-:-:S04]  /*1020*/  FFMA R6, R2, -R3, R0 ;  /* 0x8000000302067223 */ /* 0x000fc80000000000 */
[----:B------:R-:W-:Y:S01]  /*1030*/  FFMA R13, R13, R6, R2 ;  /* 0x000000060d0d7223 */ /* 0x000fe20000000002 */
[----:B0-----:R-:W-:Y:S06]  /*1040*/  @!P0 BRA `(.L_x_6) ;  /* 0x0000000000088947 */ /* 0x001fec0003800000 */
[----:B------:R-:W-:-:S07]  /*1050*/  MOV R2, 0x1070 ;  /* 0x0000107000027802 */ /* 0x000fce0000000f00 */
[----:B------:R-:W-:Y:S05]  /*1060*/  CALL.REL.NOINC `($__internal_0_$__cuda_sm3x_div_rn_noftz_f32_slowpath) ;  /* 0x0000001800447944 */ /* 0x000fea0003c00000 */
.L_x_6:
[----:B------:R-:W-:Y:S05]  /*1070*/  BSYNC.RECONVERGENT B2 ;  /* 0x0000000000027941 */ /* 0x000fea0003800200 */
.L_x_5:
[----:B------:R0:W-:Y:S04]  /*1080*/  STG.E desc[UR12][R10.64+-0x10], R13 ;  /* 0xfffff00d0a007986 */ /* 0x0001e8000c10190c */
[----:B------:R-:W2:Y:S01]  /*1090*/  LDG.E R0, desc[UR12][R14.64+-0xc] ;  /* 0xfffff40c0e007981 */ /* 0x000ea2000c1e1900 */
[----:B------:R-:W-:Y:S01]  /*10a0*/  HFMA2 R17, -RZ, RZ, 3.7421875, 0 ;  /* 0x437c0000ff117431 */ /* 0x000fe200000001ff */
[----:B------:R-:W-:Y:S01]  /*10b0*/  MOV R9, 0x3bbb989d ;  /* 0x3bbb989d00097802 */ /* 0x000fe20000000f00 */
[----:B------:R-:W0:Y:S01]  /*10c0*/  MUFU.RCP R6, R3 ;  /* 0x0000000300067308 */ /* 0x000e220000001000 */
[----:B------:R-:W-:Y:S01]  /*10d0*/  BSSY.RECONVERGENT B2, `(.L_x_7) ;  /* 0x0000014000027945 */ /* 0x000fe20003800200 */
[----:B0-----:R-:W-:Y:S01]  /*10e0*/  FFMA R13, R6, -R3, 1 ;  /* 0x3f800000060d7423 */ /* 0x001fe20000000803 */
[----:B--2---:R-:W-:-:S04]  /*10f0*/  FADD R0, R0, -R5 ;  /* 0x8000000500007221 */ /* 0x004fc80000000000 */
[----:B------:R-:W-:-:S04]  /*1100*/  FFMA.SAT R2, R0, R9, 0.5 ;  /* 0x3f00000000027423 */ /* 0x000fc80000002009 */
[----:B------:R-:W-:-:S04]  /*1110*/  FFMA.RM R2, R2, R17, 12582913 ;  /* 0x4b40000102027423 */ /* 0x000fc80000004011 */
[C---:B------:R-:W-:Y:S01]  /*1120*/  FADD R9, R2.reuse, -12583039 ;  /* 0xcb40007f02097421 */ /* 0x040fe20000000000 */
[----:B------:R-:W-:-:S03]  /*1130*/  SHF.L.U32 R2, R2, 0x17, RZ ;  /* 0x0000001702027819 */ /* 0x000fc600000006ff */
[----:B------:R-:W-:-:S04]  /*1140*/  FFMA R9, R0, 1.4426950216293334961, -R9 ;  /* 0x3fb8aa3b00097823 */ /* 0x000fc80000000809 */
[----:B------:R-:W-:Y:S01]  /*1150*/  FFMA R9, R0, 1.925963033500011079e-08, R9 ;  /* 0x32a5706000097823 */ /* 0x000fe20000000009 */
[----:B------:R-:W-:-:S05]  /*1160*/  FFMA R0, R6, R13, R6 ;  /* 0x0000000d06007223 */ /* 0x000fca0000000006 */
[----:B------:R-:W0:Y:S02]  /*1170*/  MUFU.EX2 R9, R9 ;  /* 0x0000000900097308 */ /* 0x000e240000000800 */
[----:B0-----:R-:W-:-:S06]  /*1180*/  FMUL R17, R2, R9 ;  /* 0x0000000902117220 */ /* 0x001fcc0000400000 */
[----:B------:R-:W0:Y:S01]  /*1190*/  FCHK P0, R17, R3 ;  /* 0x0000000311007302 */ /* 0x000e220000000000 */
[----:B------:R-:W-:-:S04]  /*11a0*/  FFMA R2, R0, R17, RZ ;  /* 0x0000001100027223 */ /* 0x000fc800000000ff */
[----:B------:R-:W-:-:S04]  /*11b0*/  FFMA R13, R2, -R3, R17 ;  /* 0x80000003020d7223 */ /* 0x000fc80000000011 */
[----:B------:R-:W-:Y:S01]  /*11c0*/  FFMA R13, R0, R13, R2 ;  /* 0x0000000d000d7223 */ /* 0x000fe20000000002 */
[----:B0-----:R-:W-:Y:S06]  /*11d0*/  @!P0 BRA `(.L_x_8) ;  /* 0x00000000000c8947 */ /* 0x001fec0003800000 */
[----:B------:R-:W-:Y:S02]  /*11e0*/  MOV R0, R17 ;  /* 0x0000001100007202 */ /* 0x000fe40000000f00 */
[----:B------:R-:W-:-:S07]  /*11f0*/  MOV R2, 0x1210 ;  /* 0x0000121000027802 */ /* 0x000fce0000000f00 */
[----:B------:R-:W-:Y:S05]  /*1200*/  CALL.REL.NOINC `($__internal_0_$__cuda_sm3x_div_rn_noftz_f32_slowpath) ;  /* 0x0000001400dc7944 */ /* 0x000fea0003c00000 */
.L_x_8:
[----:B------:R-:W-:Y:S05]  /*1210*/  BSYNC.RECONVERGENT B2 ;  /* 0x0000000000027941 */ /* 0x000fea0003800200 */
.L_x_7:
        /* <DEDUP_REMOVED lines=25> */
.L_x_10:
[----:B------:R-:W-:Y:S05]  /*13b0*/  BSYNC.RECONVERGENT B2 ;  /* 0x0000000000027941 */ /* 0x000fea0003800200 */
.L_x_9:
        /* <DEDUP_REMOVED lines=25> */
.L_x_12:
[----:B------:R-:W-:Y:S05]  /*1550*/  BSYNC.RECONVERGENT B2 ;  /* 0x0000000000027941 */ /* 0x000fea0003800200 */
.L_x_11:
        /* <DEDUP_REMOVED lines=25> */
.L_x_14:
[----:B------:R-:W-:Y:S05]  /*16f0*/  BSYNC.RECONVERGENT B2 ;  /* 0x0000000000027941 */ /* 0x000fea0003800200 */
.L_x_13:
        /* <DEDUP_REMOVED lines=25> */
.L_x_16:
[----:B------:R-:W-:Y:S05]  /*1890*/  BSYNC.RECONVERGENT B2 ;  /* 0x0000000000027941 */ /* 0x000fea0003800200 */
.L_x_15:
        /* <DEDUP_REMOVED lines=25> */
.L_x_18:
[----:B------:R-:W-:Y:S05]  /*1a30*/  BSYNC.RECONVERGENT B2 ;  /* 0x0000000000027941 */ /* 0x000fea0003800200 */
.L_x_17:
        /* <DEDUP_REMOVED lines=25> */
.L_x_20:
[----:B------:R-:W-:Y:S05]  /*1bd0*/  BSYNC.RECONVERGENT B2 ;  /* 0x0000000000027941 */ /* 0x000fea0003800200 */
.L_x_19:
[----:B------:R0:W-:Y:S01]  /*1be0*/  STG.E desc[UR12][R10.64+0xc], R13 ;  /* 0x00000c0d0a007986 */ /* 0x0001e2000c10190c */
[----:B------:R-:W-:Y:S01]  /*1bf0*/  IADD3 R18, PT, PT, R18, 0x8, RZ ;  /* 0x0000000812127810 */ /* 0x000fe20007ffe0ff */
[----:B------:R-:W-:Y:S06]  /*1c00*/  @P2 BRA `(.L_x_21) ;  /* 0xfffffff0009c2947 */ /* 0x000fec000383ffff */
.L_x_4:
[----:B------:R-:W-:-:S13]  /*1c10*/  ISETP.NE.AND P0, PT, R19, RZ, PT ;  /* 0x000000ff1300720c */ /* 0x000fda0003f05270 */
[----:B------:R-:W-:Y:S05]  /*1c20*/  @!P0 EXIT ;  /* 0x000000000000894d */ /* 0x000fea0003800000 */
[----:B------:R-:W1:Y:S01]  /*1c30*/  LDCU UR4, c[0x0][0x390] ;  /* 0x00007200ff0477ac */ /* 0x000e620008000800 */
[----:B------:R-:W-:Y:S01]  /*1c40*/  ISETP.GE.U32.AND P0, PT, R19, 0x4, PT ;  /* 0x000000041300780c */ /* 0x000fe20003f06070 */
[----:B-1----:R-:W-:-:S12]  /*1c50*/  ULOP3.LUT UR4, UR4, 0x3, URZ, 0xc0, !UPT ;  /* 0x0000000304047892 */ /* 0x002fd8000f8ec0ff */
[----:B------:R-:W-:Y:S05]  /*1c60*/  @!P0 BRA `(.L_x_22) ;  /* 0x0000000400b88947 */ /* 0x000fea0003800000 */
[----:B------:R-:W1:Y:S01]  /*1c70*/  LDC.64 R14, c[0x0][0x380] ;  /* 0x0000e000ff0e7b82 */ /* 0x000e620000000a00 */
[----:B0-----:R-:W-:-:S05]  /*1c80*/  IADD3 R10, PT, PT, R4, R7, RZ ;  /* 0x00000007040a7210 */ /* 0x001fca0007ffe0ff */
[----:B-1----:R-:W-:-:S05]  /*1c90*/  IMAD.WIDE R14, R10, 0x4, R14 ;  /* 0x000000040a0e7825 */ /* 0x002fca00078e020e */
[----:B------:R-:W2:Y:S01]  /*1ca0*/  LDG.E R0, desc[UR12][R14.64] ;  /* 0x0000000c0e007981 */ /* 0x000ea2000c1e1900 */
[----:B------:R-:W-:Y:S01]  /*1cb0*/  HFMA2 R11, -RZ, RZ, 3.7421875, 0 ;  /* 0x437c0000ff0b7431 */ /* 0x000fe200000001ff */
[----:B------:R-:W-:Y:S01]  /*1cc0*/  MOV R9, 0x3bbb989d ;  /* 0x3bbb989d00097802 */ /* 0x000fe20000000f00 */
[----:B------:R-:W0:Y:S01]  /*1cd0*/  MUFU.RCP R6, R3 ;  /* 0x0000000300067308 */ /* 0x000e220000001000 */
[----:B------:R-:W-:Y:S01]  /*1ce0*/  BSSY.RECONVERGENT B2, `(.L_x_23) ;  /* 0x0000014000027945 */ /* 0x000fe20003800200 */
[----:B--2---:R-:W-:-:S04]  /*1cf0*/  FADD R0, R0, -R5 ;  /* 0x8000000500007221 */ /* 0x004fc80000000000 */
[----:B------:R-:W-:-:S04]  /*1d00*/  FFMA.SAT R2, R0, R9, 0.5 ;  /* 0x3f00000000027423 */ /* 0x000fc80000002009 */
[----:B------:R-:W-:Y:S01]  /*1d10*/  FFMA.RM R2, R2, R11, 12582913 ;  /* 0x4b40000102027423 */ /* 0x000fe2000000400b */
[----:B0-----:R-:W-:-:S03]  /*1d20*/  FFMA R11, R6, -R3, 1 ;  /* 0x3f800000060b7423 */ /* 0x001fc60000000803 */
        /* <DEDUP_REMOVED lines=15> */
.L_x_24:
[----:B------:R-:W-:Y:S05]  /*1e20*/  BSYNC.RECONVERGENT B2 ;  /* 0x0000000000027941 */ /* 0x000fea0003800200 */
.L_x_23:
[----:B------:R-:W0:Y:S02]  /*1e30*/  LDC.64 R8, c[0x0][0x388] ;  /* 0x0000e200ff087b82 */ /* 0x000e240000000a00 */
[----:B0-----:R-:W-:-:S05]  /*1e40*/  IMAD.WIDE R10, R10, 0x4, R8 ;  /* 0x000000040a0a7825 */ /* 0x001fca00078e0208 */
        /* <DEDUP_REMOVED lines=25> */
.L_x_26:
[----:B------:R-:W-:Y:S05]  /*1fe0*/  BSYNC.RECONVERGENT B2 ;  /* 0x0000000000027941 */ /* 0x000fea0003800200 */
.L_x_25:
        /* <DEDUP_REMOVED lines=25> */
.L_x_28:
[----:B------:R-:W-:Y:S05]  /*2180*/  BSYNC.RECONVERGENT B2 ;  /* 0x0000000000027941 */ /* 0x000fea0003800200 */
.L_x_27:
        /* <DEDUP_REMOVED lines=25> */
.L_x_30:
[----:B------:R-:W-:Y:S05]  /*2320*/  BSYNC.RECONVERGENT B2 ;  /* 0x0000000000027941 */ /* 0x000fea0003800200 */
.L_x_29:
[----:B------:R1:W-:Y:S01]  /*2330*/  STG.E desc[UR12][R10.64+0xc], R13 ;  /* 0x00000c0d0a007986 */ /* 0x0003e2000c10190c */
[----:B------:R-:W-:-:S07]  /*2340*/  IADD3 R7, PT, PT, R7, 0x4, RZ ;  /* 0x0000000407077810 */ /* 0x000fce0007ffe0ff */
.L_x_22:
[----:B------:R-:W-:-:S13]  /*2350*/  ISETP.NE.AND P0, PT, RZ, UR4, PT ;  /* 0x00000004ff007c0c */ /* 0x000fda000bf05270 */
[----:B------:R-:W-:Y:S05]  /*2360*/  @!P0 EXIT ;  /* 0x000000000000894d */ /* 0x000fea0003800000 */
[----:B------:R-:W-:-:S09]  /*2370*/  UISETP.NE.AND UP0, UPT, UR4, 0x1, UPT ;  /* 0x000000010400788c */ /* 0x000fd2000bf05270 */
[----:B------:R-:W-:Y:S05]  /*2380*/  BRA.U !UP0, `(.L_x_31) ;  /* 0x0000000108e87547 */ /* 0x000fea000b800000 */
[----:B------:R-:W2:Y:S01]  /*2390*/  LDC.64 R14, c[0x0][0x380] ;  /* 0x0000e000ff0e7b82 */ /* 0x000ea20000000a00 */
[----:B01----:R-:W-:-:S05]  /*23a0*/  IADD3 R10, PT, PT, R4, R7, RZ ;  /* 0x00000007040a7210 */ /* 0x003fca0007ffe0ff */
[----:B--2---:R-:W-:-:S05]  /*23b0*/  IMAD.WIDE R14, R10, 0x4, R14 ;  /* 0x000000040a0e7825 */ /* 0x004fca00078e020e */
        /* <DEDUP_REMOVED lines=24> */
.L_x_33:
[----:B------:R-:W-:Y:S05]  /*2540*/  BSYNC.RECONVERGENT B2 ;  /* 0x0000000000027941 */ /* 0x000fea0003800200 */
.L_x_32:
        /* <DEDUP_REMOVED lines=27> */
.L_x_35:
[----:B------:R-:W-:Y:S05]  /*2700*/  BSYNC.RECONVERGENT B2 ;  /* 0x0000000000027941 */ /* 0x000fea0003800200 */
.L_x_34:
[----:B------:R2:W-:Y:S01]  /*2710*/  STG.E desc[UR12][R10.64+0x4], R13 ;  /* 0x0000040d0a007986 */ /* 0x0005e2000c10190c */
[----:B------:R-:W-:-:S07]  /*2720*/  IADD3 R7, PT, PT, R7, 0x2, RZ ;  /* 0x0000000207077810 */ /* 0x000fce0007ffe0ff */
.L_x_31:
[----:B------:R-:W3:Y:S02]  /*2730*/  LDC R0, c[0x0][0x390] ;  /* 0x0000e400ff007b82 */ /* 0x000ee40000000800 */
[----:B---3--:R-:W-:-:S04]  /*2740*/  LOP3.LUT R0, R0, 0x1, RZ, 0xc0, !PT ;  /* 0x0000000100007812 */ /* 0x008fc800078ec0ff */
[----:B------:R-:W-:-:S13]  /*2750*/  ISETP.NE.U32.AND P0, PT, R0, 0x1, PT ;  /* 0x000000010000780c */ /* 0x000fda0003f05070 */
[----:B------:R-:W-:Y:S05]  /*2760*/  @P0 EXIT ;  /* 0x000000000000094d */ /* 0x000fea0003800000 */
[----:B------:R-:W3:Y:S01]  /*2770*/  LDC.64 R8, c[0x0][0x380] ;  /* 0x0000e000ff087b82 */ /* 0x000ee20000000a00 */
[----:B------:R-:W-:-:S05]  /*2780*/  IADD3 R4, PT, PT, R4, R7, RZ ;  /* 0x0000000704047210 */ /* 0x000fca0007ffe0ff */
[----:B---3--:R-:W-:-:S06]  /*2790*/  IMAD.WIDE R6, R4, 0x4, R8 ;  /* 0x0000000404067825 */ /* 0x008fcc00078e0208 */
[----:B------:R3:W4:Y:S01]  /*27a0*/  LDG.E R6, desc[UR12][R6.64] ;  /* 0x0000000c06067981 */ /* 0x000722000c1e1900 */
[----:B------:R-:W-:Y:S01]  /*27b0*/  HFMA2 R9, -RZ, RZ, 3.7421875, 0 ;  /* 0x437c0000ff097431 */ /* 0x000fe200000001ff */
[----:B------:R-:W-:Y:S01]  /*27c0*/  MOV R0, 0x3bbb989d ;  /* 0x3bbb989d00007802 */ /* 0x000fe20000000f00 */
[----:B012---:R-:W3:Y:S01]  /*27d0*/  MUFU.RCP R10, R3 ;  /* 0x00000003000a7308 */ /* 0x007ee20000001000 */
[----:B------:R-:W-:Y:S01]  /*27e0*/  BSSY.RECONVERGENT B2, `(.L_x_36) ;  /* 0x0000015000027945 */ /* 0x000fe20003800200 */
[----:B---3--:R-:W-:Y:S01]  /*27f0*/  FFMA R7, R10, -R3, 1 ;  /* 0x3f8000000a077423 */ /* 0x008fe20000000803 */
[----:B----4-:R-:W-:-:S04]  /*2800*/  FADD R5, R6, -R5 ;  /* 0x8000000506057221 */ /* 0x010fc80000000000 */
[----:B------:R-:W-:-:S04]  /*2810*/  FFMA.SAT R0, R5, R0, 0.5 ;  /* 0x3f00000005007423 */ /* 0x000fc80000002000 */
[----:B------:R-:W-:-:S04]  /*2820*/  FFMA.RM R0, R0, R9, 12582913 ;  /* 0x4b40000100007423 */ /* 0x000fc80000004009 */
[C---:B------:R-:W-:Y:S01]  /*2830*/  FADD R2, R0.reuse, -12583039 ;  /* 0xcb40007f00027421 */ /* 0x040fe20000000000 */
[----:B------:R-:W-:-:S03]  /*2840*/  SHF.L.U32 R0, R0, 0x17, RZ ;  /* 0x0000001700007819 */ /* 0x000fc600000006ff */
[----:B------:R-:W-:-:S04]  /*2850*/  FFMA R2, R5, 1.4426950216293334961, -R2 ;  /* 0x3fb8aa3b05027823 */ /* 0x000fc80000000802 */
[----:B------:R-:W-:-:S04]  /*2860*/  FFMA R2, R5, 1.925963033500011079e-08, R2 ;  /* 0x32a5706005027823 */ /* 0x000fc80000000002 */
[----:B------:R-:W0:Y:S02]  /*2870*/  MUFU.EX2 R5, R2 ;  /* 0x0000000200057308 */ /* 0x000e240000000800 */
[----:B0-----:R-:W-:Y:S01]  /*2880*/  FMUL R8, R0, R5 ;  /* 0x0000000500087220 */ /* 0x001fe20000400000 */
[----:B------:R-:W-:-:S05]  /*2890*/  FFMA R0, R10, R7, R10 ;  /* 0x000000070a007223 */ /* 0x000fca000000000a */
        /* <DEDUP_REMOVED lines=8> */
[----:B------:R-:W-:-:S07]  /*2920*/  MOV R7, R13 ;  /* 0x0000000d00077202 */ /* 0x000fce0000000f00 */
.L_x_37:
[----:B------:R-:W-:Y:S05]  /*2930*/  BSYNC.RECONVERGENT B2 ;  /* 0x0000000000027941 */ /* 0x000fea0003800200 */
.L_x_36:
[----:B------:R-:W0:Y:S02]  /*2940*/  LDC.64 R2, c[0x0][0x388] ;  /* 0x0000e200ff027b82 */ /* 0x000e240000000a00 */
[----:B0-----:R-:W-:-:S05]  /*2950*/  IMAD.WIDE R4, R4, 0x4, R2 ;  /* 0x0000000404047825 */ /* 0x001fca00078e0202 */
[----:B------:R-:W-:Y:S01]  /*2960*/  STG.E desc[UR12][R4.64], R7 ;  /* 0x0000000704007986 */ /* 0x000fe2000c10190c */
[----:B------:R-:W-:Y:S05]  /*2970*/  EXIT ;  /* 0x000000000000794d */ /* 0x000fea0003800000 */
        .weak           $__internal_0_$__cuda_sm3x_div_rn_noftz_f32_slowpath
        .type           $__internal_0_$__cuda_sm3x_div_rn_noftz_f32_slowpath,@function
        .size           $__internal_0_$__cuda_sm3x_div_rn_noftz_f32_slowpath,(.L_x_50 - $__internal_0_$__cuda_sm3x_div_rn_noftz_f32_slowpath)
$__internal_0_$__cuda_sm3x_div_rn_noftz_f32_slowpath:
[----:B------:R-:W-:Y:S01]  /*2980*/  SHF.R.U32.HI R6, RZ, 0x17, R3 ;  /* 0x00000017ff067819 */ /* 0x000fe20000011603 */
[----:B------:R-:W-:Y:S01]  /*2990*/  BSSY.RECONVERGENT B0, `(.L_x_38) ;  /* 0x0000063000007945 */ /* 0x000fe20003800200 */
[----:B------:R-:W-:Y:S02]  /*29a0*/  SHF.R.U32.HI R9, RZ, 0x17, R0 ;  /* 0x00000017ff097819 */ /* 0x000fe40000011600 */
[----:B------:R-:W-:Y:S02]  /*29b0*/  LOP3.LUT R6, R6, 0xff, RZ, 0xc0, !PT ;  /* 0x000000ff06067812 */ /* 0x000fe400078ec0ff */
[----:B------:R-:W-:Y:S02]  /*29c0*/  LOP3.LUT R9, R9, 0xff, RZ, 0xc0, !PT ;  /* 0x000000ff09097812 */ /* 0x000fe400078ec0ff */
[----:B------:R-:W-:Y:S02]  /*29d0*/  IADD3 R12, PT, PT, R6, -0x1, RZ ;  /* 0xffffffff060c7810 */ /* 0x000fe40007ffe0ff */
[----:B------:R-:W-:-:S02]  /*29e0*/  IADD3 R13, PT, PT, R9, -0x1, RZ ;  /* 0xffffffff090d7810 */ /* 0x000fc40007ffe0ff */
[----:B------:R-:W-:Y:S02]  /*29f0*/  ISETP.GT.U32.AND P0, PT, R12, 0xfd, PT ;  /* 0x000000fd0c00780c */ /* 0x000fe40003f04070 */
[----:B------:R-:W-:Y:S02]  /*2a00*/  MOV R17, R3 ;  /* 0x0000000300117202 */ /* 0x000fe40000000f00 */
[----:B------:R-:W-:-:S13]  /*2a10*/  ISETP.GT.U32.OR P0, PT, R13, 0xfd, P0 ;  /* 0x000000fd0d00780c */ /* 0x000fda0000704470 */
[----:B------:R-:W-:Y:S01]  /*2a20*/  @!P0 MOV R8, RZ ;  /* 0x000000ff00088202 */ /* 0x000fe20000000f00 */
[----:B------:R-:W-:Y:S06]  /*2a30*/  @!P0 BRA `(.L_x_39) ;  /* 0x00000000005c8947 */ /* 0x000fec0003800000 */
[----:B------:R-:W-:Y:S02]  /*2a40*/  FSETP.GTU.FTZ.AND P0, PT, |R0|, +INF , PT ;  /* 0x7f8000000000780b */ /* 0x000fe40003f1c200 */
[----:B------:R-:W-:-:S04]  /*2a50*/  FSETP.GTU.FTZ.AND P1, PT, |R3|, +INF , PT ;  /* 0x7f8000000300780b */ /* 0x000fc80003f3c200 */
[----:B------:R-:W-:-:S13]  /*2a60*/  PLOP3.LUT P0, PT, P0, P1, PT, 0xf8, 0x8f ;  /* 0x00000000008f781c */ /* 0x000fda0000703f70 */
[----:B------:R-:W-:Y:S05]  /*2a70*/  @P0 BRA `(.L_x_40) ;  /* 0x00000004004c0947 */ /* 0x000fea0003800000 */
[----:B------:R-:W-:-:S13]  /*2a80*/  LOP3.LUT P0, RZ, R17, 0x7fffffff, R0, 0xc8, !PT ;  /* 0x7fffffff11ff7812 */ /* 0x000fda000780c800 */
[----:B------:R-:W-:Y:S05]  /*2a90*/  @!P0 BRA `(.L_x_41) ;  /* 0x00000004003c8947 */ /* 0x000fea0003800000 */
[C---:B------:R-:W-:Y:S02]  /*2aa0*/  FSETP.NEU.FTZ.AND P3, PT, |R0|.reuse, +INF , PT ;  /* 0x7f8000000000780b */ /* 0x040fe40003f7d200 */
[----:B------:R-:W-:Y:S02]  /*2ab0*/  FSETP.NEU.FTZ.AND P1, PT, |R3|, +INF , PT ;  /* 0x7f8000000300780b */ /* 0x000fe40003f3d200 */
[----:B------:R-:W-:-:S11]  /*2ac0*/  FSETP.NEU.FTZ.AND P0, PT, |R0|, +INF , PT ;  /* 0x7f8000000000780b */ /* 0x000fd60003f1d200 */
[----:B------:R-:W-:Y:S05]  /*2ad0*/  @!P1 BRA !P3, `(.L_x_41) ;  /* 0x00000004002c9947 */ /* 0x000fea0005800000 */
[----:B------:R-:W-:-:S04]  /*2ae0*/  LOP3.LUT P3, RZ, R0, 0x7fffffff, RZ, 0xc0, !PT ;  /* 0x7fffffff00ff7812 */ /* 0x000fc8000786c0ff */
[----:B------:R-:W-:-:S13]  /*2af0*/  PLOP3.LUT P1, PT, P1, P3, PT, 0x2f, 0xf2 ;  /* 0x0000000000f2781c */ /* 0x000fda0000f26577 */
[----:B------:R-:W-:Y:S05]  /*2b00*/  @P1 BRA `(.L_x_42) ;  /* 0x0000000400181947 */ /* 0x000fea0003800000 */
[----:B------:R-:W-:-:S04]  /*2b10*/  LOP3.LUT P1, RZ, R17, 0x7fffffff, RZ, 0xc0, !PT ;  /* 0x7fffffff11ff7812 */ /* 0x000fc8000782c0ff */
[----:B------:R-:W-:-:S13]  /*2b20*/  PLOP3.LUT P0, PT, P0, P1, PT, 0x2f, 0xf2 ;  /* 0x0000000000f2781c */ /* 0x000fda0000702577 */
[----:B------:R-:W-:Y:S05]  /*2b30*/  @P0 BRA `(.L_x_43) ;  /* 0x0000000400000947 */ /* 0x000fea0003800000 */
[----:B------:R-:W-:Y:S02]  /*2b40*/  ISETP.GE.AND P0, PT, R13, RZ, PT ;  /* 0x000000ff0d00720c */ /* 0x000fe40003f06270 */
[----:B------:R-:W-:-:S11]  /*2b50*/  ISETP.GE.AND P1, PT, R12, RZ, PT ;  /* 0x000000ff0c00720c */ /* 0x000fd60003f26270 */
[----:B------:R-:W-:Y:S01]  /*2b60*/  @P0 MOV R8, RZ ;  /* 0x000000ff00080202 */ /* 0x000fe20000000f00 */
[----:B------:R-:W-:Y:S01]  /*2b70*/  @!P0 FFMA R0, R0, 1.84467440737095516160e+19, RZ ;  /* 0x5f80000000008823 */ /* 0x000fe200000000ff */
[----:B------:R-:W-:Y:S01]  /*2b80*/  @!P0 MOV R8, 0xffffffc0 ;  /* 0xffffffc000088802 */ /* 0x000fe20000000f00 */
[----:B------:R-:W-:-:S03]  /*2b90*/  @!P1 FFMA R17, R3, 1.84467440737095516160e+19, RZ ;  /* 0x5f80000003119823 */ /* 0x000fc600000000ff */
[----:B------:R-:W-:-:S07]  /*2ba0*/  @!P1 IADD3 R8, PT, PT, R8, 0x40, RZ ;  /* 0x0000004008089810 */ /* 0x000fce0007ffe0ff */
.L_x_39:
[----:B------:R-:W-:Y:S01]  /*2bb0*/  LEA R12, R6, 0xc0800000, 0x17 ;  /* 0xc0800000060c7811 */ /* 0x000fe200078eb8ff */
[----:B------:R-:W-:Y:S01]  /*2bc0*/  BSSY.RECONVERGENT B1, `(.L_x_44) ;  /* 0x0000036000017945 */ /* 0x000fe20003800200 */
[----:B------:R-:W-:Y:S02]  /*2bd0*/  IADD3 R9, PT, PT, R9, -0x7f, RZ ;  /* 0xffffff8109097810 */ /* 0x000fe40007ffe0ff */
[----:B------:R-:W-:-:S03]  /*2be0*/  IADD3 R21, PT, PT, -R12, R17, RZ ;  /* 0x000000110c157210 */ /* 0x000fc60007ffe1ff */
[----:B------:R-:W-:Y:S01]  /*2bf0*/  IMAD R0, R9, -0x800000, R0 ;  /* 0xff80000009007824 */ /* 0x000fe200078e0200 */
[----:B------:R-:W0:Y:S01]  /*2c00*/  MUFU.RCP R12, R21 ;  /* 0x00000015000c7308 */ /* 0x000e220000001000 */
[----:B------:R-:W-:Y:S01]  /*2c10*/  FADD.FTZ R13, -R21, -RZ ;  /* 0x800000ff150d7221 */ /* 0x000fe20000010100 */
[----:B------:R-:W-:-:S04]  /*2c20*/  IADD3 R9, PT, PT, R9, 0x7f, -R6 ;  /* 0x0000007f09097810 */ /* 0x000fc80007ffe806 */
[----:B------:R-:W-:Y:S01]  /*2c30*/  IADD3 R9, PT, PT, R9, R8, RZ ;  /* 0x0000000809097210 */ /* 0x000fe20007ffe0ff */
[----:B0-----:R-:W-:-:S04]  /*2c40*/  FFMA R17, R12, R13, 1 ;  /* 0x3f8000000c117423 */ /* 0x001fc8000000000d */
[----:B------:R-:W-:-:S04]  /*2c50*/  FFMA R17, R12, R17, R12 ;  /* 0x000000110c117223 */ /* 0x000fc8000000000c */
[----:B------:R-:W-:-:S04]  /*2c60*/  FFMA R12, R0, R17, RZ ;  /* 0x00000011000c7223 */ /* 0x000fc800000000ff */
[----:B------:R-:W-:-:S04]  /*2c70*/  FFMA R20, R13, R12, R0 ;  /* 0x0000000c0d147223 */ /* 0x000fc80000000000 */
[----:B------:R-:W-:-:S04]  /*2c80*/  FFMA R20, R17, R20, R12 ;  /* 0x0000001411147223 */ /* 0x000fc8000000000c */
[----:B------:R-:W-:-:S04]  /*2c90*/  FFMA R13, R13, R20, R0 ;  /* 0x000000140d0d7223 */ /* 0x000fc80000000000 */
[----:B------:R-:W-:-:S05]  /*2ca0*/  FFMA R0, R17, R13, R20 ;  /* 0x0000000d11007223 */ /* 0x000fca0000000014 */
[----:B------:R-:W-:-:S04]  /*2cb0*/  SHF.R.U32.HI R6, RZ, 0x17, R0 ;  /* 0x00000017ff067819 */ /* 0x000fc80000011600 */
[----:B------:R-:W-:-:S04]  /*2cc0*/  LOP3.LUT R6, R6, 0xff, RZ, 0xc0, !PT ;  /* 0x000000ff06067812 */ /* 0x000fc800078ec0ff */
[----:B------:R-:W-:-:S04]  /*2cd0*/  IADD3 R6, PT, PT, R6, R9, RZ ;  /* 0x0000000906067210 */ /* 0x000fc80007ffe0ff */
[----:B------:R-:W-:-:S04]  /*2ce0*/  IADD3 R8, PT, PT, R6, -0x1, RZ ;  /* 0xffffffff06087810 */ /* 0x000fc80007ffe0ff */
[----:B------:R-:W-:-:S13]  /*2cf0*/  ISETP.GE.U32.AND P0, PT, R8, 0xfe, PT ;  /* 0x000000fe0800780c */ /* 0x000fda0003f06070 */
[----:B------:R-:W-:Y:S05]  /*2d00*/  @!P0 BRA `(.L_x_45) ;  /* 0x0000000000808947 */ /* 0x000fea0003800000 */
[----:B------:R-:W-:-:S13]  /*2d10*/  ISETP.GT.AND P0, PT, R6, 0xfe, PT ;  /* 0x000000fe0600780c */ /* 0x000fda0003f04270 */
[----:B------:R-:W-:Y:S05]  /*2d20*/  @P0 BRA `(.L_x_46) ;  /* 0x00000000006c0947 */ /* 0x000fea0003800000 */
[----:B------:R-:W-:-:S13]  /*2d30*/  ISETP.GE.AND P0, PT, R6, 0x1, PT ;  /* 0x000000010600780c */ /* 0x000fda0003f06270 */
[----:B------:R-:W-:Y:S05]  /*2d40*/  @P0 BRA `(.L_x_47) ;  /* 0x0000000000740947 */ /* 0x000fea0003800000 */
[----:B------:R-:W-:Y:S02]  /*2d50*/  ISETP.GE.AND P0, PT, R6, -0x18, PT ;  /* 0xffffffe80600780c */ /* 0x000fe40003f06270 */
[----:B------:R-:W-:-:S11]  /*2d60*/  LOP3.LUT R0, R0, 0x80000000, RZ, 0xc0, !PT ;  /* 0x8000000000007812 */ /* 0x000fd600078ec0ff */
[----:B------:R-:W-:Y:S05]  /*2d70*/  @!P0 BRA `(.L_x_47) ;  /* 0x0000000000688947 */ /* 0x000fea0003800000 */
[CCC-:B------:R-:W-:Y:S01]  /*2d80*/  FFMA.RZ R8, R17.reuse, R13.reuse, R20.reuse ;  /* 0x0000000d11087223 */ /* 0x1c0fe2000000c014 */
[CCC-:B------:R-:W-:Y:S01]  /*2d90*/  FFMA.RP R9, R17.reuse, R13.reuse, R20.reuse ;  /* 0x0000000d11097223 */ /* 0x1c0fe20000008014 */
[----:B------:R-:W-:Y:S01]  /*2da0*/  FFMA.RM R20, R17, R13, R20 ;  /* 0x0000000d11147223 */ /* 0x000fe20000004014 */
[----:B------:R-:W-:Y:S02]  /*2db0*/  IADD3 R12, PT, PT, R6, 0x20, RZ ;  /* 0x00000020060c7810 */ /* 0x000fe40007ffe0ff */
[----:B------:R-:W-:Y:S02]  /*2dc0*/  LOP3.LUT R8, R8, 0x7fffff, RZ, 0xc0, !PT ;  /* 0x007fffff08087812 */ /* 0x000fe400078ec0ff */
[----:B------:R-:W-:Y:S02]  /*2dd0*/  ISETP.NE.AND P3, PT, R6, RZ, PT ;  /* 0x000000ff0600720c */ /* 0x000fe40003f65270 */
[----:B------:R-:W-:Y:S02]  /*2de0*/  LOP3.LUT R13, R8, 0x800000, RZ, 0xfc, !PT ;  /* 0x00800000080d7812 */ /* 0x000fe400078efcff */
[----:B------:R-:W-:-:S02]  /*2df0*/  ISETP.NE.AND P1, PT, R6, RZ, PT ;  /* 0x000000ff0600720c */ /* 0x000fc40003f25270 */
[----:B------:R-:W-:Y:S02]  /*2e00*/  IADD3 R6, PT, PT, -R6, RZ, RZ ;  /* 0x000000ff06067210 */ /* 0x000fe40007ffe1ff */
[----:B------:R-:W-:Y:S02]  /*2e10*/  SHF.L.U32 R12, R13, R12, RZ ;  /* 0x0000000c0d0c7219 */ /* 0x000fe400000006ff */
[----:B------:R-:W-:Y:S02]  /*2e20*/  FSETP.NEU.FTZ.AND P0, PT, R9, R20, PT ;  /* 0x000000140900720b */ /* 0x000fe40003f1d000 */
[----:B------:R-:W-:Y:S02]  /*2e30*/  SEL R6, R6, RZ, P3 ;  /* 0x000000ff06067207 */ /* 0x000fe40001800000 */
[----:B------:R-:W-:Y:S02]  /*2e40*/  ISETP.NE.AND P1, PT, R12, RZ, P1 ;  /* 0x000000ff0c00720c */ /* 0x000fe40000f25270 */
[----:B------:R-:W-:-:S02]  /*2e50*/  SHF.R.U32.HI R6, RZ, R6, R13 ;  /* 0x00000006ff067219 */ /* 0x000fc4000001160d */
[----:B------:R-:W-:Y:S02]  /*2e60*/  PLOP3.LUT P0, PT, P0, P1, PT, 0xf8, 0x8f ;  /* 0x00000000008f781c */ /* 0x000fe40000703f70 */
[----:B------:R-:W-:Y:S02]  /*2e70*/  SHF.R.U32.HI R9, RZ, 0x1, R6 ;  /* 0x00000001ff097819 */ /* 0x000fe40000011606 */
[----:B------:R-:W-:-:S04]  /*2e80*/  SEL R8, RZ, 0x1, !P0 ;  /* 0x00000001ff087807 */ /* 0x000fc80004000000 */
[----:B------:R-:W-:-:S04]  /*2e90*/  LOP3.LUT R13, R8, 0x1, R9, 0xf8, !PT ;  /* 0x00000001080d7812 */ /* 0x000fc800078ef809 */
[----:B------:R-:W-:-:S04]  /*2ea0*/  LOP3.LUT R6, R13, R6, RZ, 0xc0, !PT ;  /* 0x000000060d067212 */ /* 0x000fc800078ec0ff */
[----:B------:R-:W-:-:S04]  /*2eb0*/  IADD3 R9, PT, PT, R9, R6, RZ ;  /* 0x0000000609097210 */ /* 0x000fc80007ffe0ff */
[----:B------:R-:W-:Y:S01]  /*2ec0*/  LOP3.LUT R0, R9, R0, RZ, 0xfc, !PT ;  /* 0x0000000009007212 */ /* 0x000fe200078efcff */
[----:B------:R-:W-:Y:S06]  /*2ed0*/  BRA `(.L_x_47) ;  /* 0x0000000000107947 */ /* 0x000fec0003800000 */
.L_x_46:
[----:B------:R-:W-:-:S04]  /*2ee0*/  LOP3.LUT R0, R0, 0x80000000, RZ, 0xc0, !PT ;  /* 0x8000000000007812 */ /* 0x000fc800078ec0ff */
[----:B------:R-:W-:Y:S01]  /*2ef0*/  LOP3.LUT R0, R0, 0x7f800000, RZ, 0xfc, !PT ;  /* 0x7f80000000007812 */ /* 0x000fe200078efcff */
[----:B------:R-:W-:Y:S06]  /*2f00*/  BRA `(.L_x_47) ;  /* 0x0000000000047947 */ /* 0x000fec0003800000 */
.L_x_45:
[----:B------:R-:W-:-:S07]  /*2f10*/  LEA R0, R9, R0, 0x17 ;  /* 0x0000000009007211 */ /* 0x000fce00078eb8ff */
.L_x_47:
[----:B------:R-:W-:Y:S05]  /*2f20*/  BSYNC.RECONVERGENT B1 ;  /* 0x0000000000017941 */ /* 0x000fea0003800200 */
.L_x_44:
[----:B------:R-:W-:Y:S05]  /*2f30*/  BRA `(.L_x_48) ;  /* 0x0000000000207947 */ /* 0x000fea0003800000 */
.L_x_43:
[----:B------:R-:W-:-:S04]  /*2f40*/  LOP3.LUT R0, R17, 0x80000000, R0, 0x48, !PT ;  /* 0x8000000011007812 */ /* 0x000fc800078e4800 */
[----:B------:R-:W-:Y:S01]  /*2f50*/  LOP3.LUT R0, R0, 0x7f800000, RZ, 0xfc, !PT ;  /* 0x7f80000000007812 */ /* 0x000fe200078efcff */
[----:B------:R-:W-:Y:S06]  /*2f60*/  BRA `(.L_x_48) ;  /* 0x0000000000147947 */ /* 0x000fec0003800000 */
.L_x_42:
[----:B------:R-:W-:Y:S01]  /*2f70*/  LOP3.LUT R0, R17, 0x80000000, R0, 0x48, !PT ;  /* 0x8000000011007812 */ /* 0x000fe200078e4800 */
[----:B------:R-:W-:Y:S06]  /*2f80*/  BRA `(.L_x_48) ;  /* 0x00000000000c7947 */ /* 0x000fec0003800000 */
.L_x_41:
[----:B------:R-:W0:Y:S01]  /*2f90*/  MUFU.RSQ R0, -QNAN ;  /* 0xffc0000000007908 */ /* 0x000e220000001400 */
[----:B------:R-:W-:Y:S05]  /*2fa0*/  BRA `(.L_x_48) ;  /* 0x0000000000047947 */ /* 0x000fea0003800000 */
.L_x_40:
[----:B------:R-:W-:-:S07]  /*2fb0*/  FADD.FTZ R0, R0, R3 ;  /* 0x0000000300007221 */ /* 0x000fce0000010000 */
.L_x_48:
[----:B------:R-:W-:Y:S05]  /*2fc0*/  BSYNC.RECONVERGENT B0 ;  /* 0x0000000000007941 */ /* 0x000fea0003800200 */
.L_x_38:
[----:B------:R-:W-:Y:S01]  /*2fd0*/  HFMA2 R9, -RZ, RZ, 0, 0 ;  /* 0x00000000ff097431 */ /* 0x000fe200000001ff */
[----:B------:R-:W-:Y:S02]  /*2fe0*/  MOV R8, R2 ;  /* 0x0000000200087202 */ /* 0x000fe40000000f00 */
[----:B0-----:R-:W-:Y:S02]  /*2ff0*/  MOV R13, R0 ;  /* 0x00000000000d7202 */ /* 0x001fe40000000f00 */
[----:B------:R-:W-:Y:S05]  /*3000*/  RET.REL.NODEC R8 `(_Z21online_softmax_kernelPfS_i) ;  /* 0xffffffcc08fc7950 */ /* 0x000fea0003c3ffff */
.L_x_49:
[----:B------:R-:W-:-:S00]  /*3010*/  BRA `(.L_x_49) ;  /* 0xfffffffc00fc7947 */ /* 0x000fc0000383ffff */
[----:B------:R-:W-:-:S00]  /*3020*/  NOP ;  /* 0x0000000000007918 */ /* 0x000fc00000000000 */
        /* <DEDUP_REMOVED lines=13> */
.L_x_50:


//--------------------- .nv.shared.reserved.0     --------------------------
	.section	.nv.shared.reserved.0,"aw",@nobits
	.weak		__nv_reservedSMEM_offset_0_alias
	.size		__nv_reservedSMEM_offset_0_alias, 0, 64
	.other		__nv_reservedSMEM_offset_0_alias,@"STO_CUDA_RESERVED_SHARED STV_DEFAULT"
__nv_reservedSMEM_offset_0_alias:
	.zero		0
	.zero		64


//--------------------- .nv.constant0._Z21online_softmax_kernelPfS_i --------------------------
	.section	.nv.constant0._Z21online_softmax_kernelPfS_i,"a",@progbits
	.sectionflags	@""
	.align	4
.nv.constant0._Z21online_softmax_kernelPfS_i:
	.zero		916


//--------------------- SYMBOLS --------------------------

	.type		.nv.reservedSmem.offset0,@object
	.size		.nv.reservedSmem.offset0,0x4
